//
// Generated by NVIDIA NVVM Compiler
//
// Compiler Build ID: CL-36424714
// Cuda compilation tools, release 13.0, V13.0.88
// Based on NVVM 20.0.0
//

.version 9.0
.target sm_100
.address_size 64

	// .globl	_Z12wmma_exampleP6__halfS0_PfS0_iiiff
// _ZZ12wmma_exampleP6__halfS0_PfS0_iiiffE2As has been demoted
// _ZZ12wmma_exampleP6__halfS0_PfS0_iiiffE2Bs has been demoted

.visible .entry _Z12wmma_exampleP6__halfS0_PfS0_iiiff(
	.param .u64 .ptr .align 1 _Z12wmma_exampleP6__halfS0_PfS0_iiiff_param_0,
	.param .u64 .ptr .align 1 _Z12wmma_exampleP6__halfS0_PfS0_iiiff_param_1,
	.param .u64 .ptr .align 1 _Z12wmma_exampleP6__halfS0_PfS0_iiiff_param_2,
	.param .u64 .ptr .align 1 _Z12wmma_exampleP6__halfS0_PfS0_iiiff_param_3,
	.param .u32 _Z12wmma_exampleP6__halfS0_PfS0_iiiff_param_4,
	.param .u32 _Z12wmma_exampleP6__halfS0_PfS0_iiiff_param_5,
	.param .u32 _Z12wmma_exampleP6__halfS0_PfS0_iiiff_param_6,
	.param .f32 _Z12wmma_exampleP6__halfS0_PfS0_iiiff_param_7,
	.param .f32 _Z12wmma_exampleP6__halfS0_PfS0_iiiff_param_8
)
{
	.reg .pred 	%p<17>;
	.reg .b16 	%rs<134>;
	.reg .b32 	%r<163>;
	.reg .b32 	%f<232>;
	.reg .b64 	%rd<53>;
	// demoted variable
	.shared .align 2 .b8 _ZZ12wmma_exampleP6__halfS0_PfS0_iiiffE2As[2048];
	// demoted variable
	.shared .align 2 .b8 _ZZ12wmma_exampleP6__halfS0_PfS0_iiiffE2Bs[2048];
	ld.param.u64 	%rd6, [_Z12wmma_exampleP6__halfS0_PfS0_iiiff_param_0];
	ld.param.u64 	%rd7, [_Z12wmma_exampleP6__halfS0_PfS0_iiiff_param_1];
	ld.param.u64 	%rd8, [_Z12wmma_exampleP6__halfS0_PfS0_iiiff_param_3];
	ld.param.u32 	%r38, [_Z12wmma_exampleP6__halfS0_PfS0_iiiff_param_4];
	ld.param.u32 	%r39, [_Z12wmma_exampleP6__halfS0_PfS0_iiiff_param_5];
	ld.param.u32 	%r40, [_Z12wmma_exampleP6__halfS0_PfS0_iiiff_param_6];
	ld.param.f32 	%f121, [_Z12wmma_exampleP6__halfS0_PfS0_iiiff_param_7];
	cvta.to.global.u64 	%rd9, %rd8;
	cvta.to.global.u64 	%rd1, %rd7;
	cvta.to.global.u64 	%rd2, %rd6;
	mov.u32 	%r42, %ctaid.x;
	mov.u32 	%r43, %ntid.x;
	mov.u32 	%r44, %tid.x;
	mad.lo.s32 	%r45, %r42, %r43, %r44;
	shr.u32 	%r1, %r45, 5;
	mov.u32 	%r46, %ctaid.y;
	mov.u32 	%r47, %ntid.y;
	mov.u32 	%r48, %tid.y;
	mad.lo.s32 	%r2, %r46, %r47, %r48;
	shl.b32 	%r49, %r46, 9;
	shl.b32 	%r50, %r42, 5;
	mov.b32 	%r41, 0;
	// begin inline asm
	cvt.rn.f16.s32 %rs1, %r41;
	// end inline asm
	shl.b32 	%r51, %r48, 6;
	mov.u32 	%r52, _ZZ12wmma_exampleP6__halfS0_PfS0_iiiffE2As;
	add.s32 	%r53, %r52, %r51;
	shl.b32 	%r54, %r44, 1;
	add.s32 	%r55, %r53, %r54;
	shl.b32 	%r56, %r48, 4;
	add.s32 	%r57, %r56, %r44;
	mov.u32 	%r58, _ZZ12wmma_exampleP6__halfS0_PfS0_iiiffE2Bs;
	add.s32 	%r59, %r58, %r54;
	add.s32 	%r60, %r59, %r51;
	add.s32 	%r61, %r57, %r49;
	mul.wide.u32 	%rd10, %r61, 2;
	add.s64 	%rd11, %rd2, %rd10;
	ld.global.u16 	%rs130, [%rd11];
	st.shared.u16 	[%r55], %rs130;
	add.s32 	%r62, %r57, %r50;
	mul.wide.u32 	%rd12, %r62, 2;
	add.s64 	%rd13, %rd1, %rd12;
	ld.global.u16 	%rs131, [%rd13];
	st.shared.u16 	[%r60], %rs131;
	bar.sync 	0;
	ld.shared.u16 	%rs3, [%r53];
	ld.shared.u16 	%rs4, [%r59];
	// begin inline asm
	{fma.rn.f16 %rs2,%rs3,%rs4,%rs1;
}
	// end inline asm
	mov.u16 	%rs133, %rs2;
	ld.shared.u16 	%rs7, [%r53+2];
	ld.shared.u16 	%rs8, [%r59+64];
	// begin inline asm
	{fma.rn.f16 %rs6,%rs7,%rs8,%rs2;
}
	// end inline asm
	mov.u16 	%rs133, %rs6;
	ld.shared.u16 	%rs11, [%r53+4];
	ld.shared.u16 	%rs12, [%r59+128];
	// begin inline asm
	{fma.rn.f16 %rs10,%rs11,%rs12,%rs6;
}
	// end inline asm
	mov.u16 	%rs133, %rs10;
	ld.shared.u16 	%rs15, [%r53+6];
	ld.shared.u16 	%rs16, [%r59+192];
	// begin inline asm
	{fma.rn.f16 %rs14,%rs15,%rs16,%rs10;
}
	// end inline asm
	mov.u16 	%rs133, %rs14;
	ld.shared.u16 	%rs19, [%r53+8];
	ld.shared.u16 	%rs20, [%r59+256];
	// begin inline asm
	{fma.rn.f16 %rs18,%rs19,%rs20,%rs14;
}
	// end inline asm
	mov.u16 	%rs133, %rs18;
	ld.shared.u16 	%rs23, [%r53+10];
	ld.shared.u16 	%rs24, [%r59+320];
	// begin inline asm
	{fma.rn.f16 %rs22,%rs23,%rs24,%rs18;
}
	// end inline asm
	mov.u16 	%rs133, %rs22;
	ld.shared.u16 	%rs27, [%r53+12];
	ld.shared.u16 	%rs28, [%r59+384];
	// begin inline asm
	{fma.rn.f16 %rs26,%rs27,%rs28,%rs22;
}
	// end inline asm
	mov.u16 	%rs133, %rs26;
	ld.shared.u16 	%rs31, [%r53+14];
	ld.shared.u16 	%rs32, [%r59+448];
	// begin inline asm
	{fma.rn.f16 %rs30,%rs31,%rs32,%rs26;
}
	// end inline asm
	mov.u16 	%rs133, %rs30;
	ld.shared.u16 	%rs35, [%r53+16];
	ld.shared.u16 	%rs36, [%r59+512];
	// begin inline asm
	{fma.rn.f16 %rs34,%rs35,%rs36,%rs30;
}
	// end inline asm
	mov.u16 	%rs133, %rs34;
	ld.shared.u16 	%rs39, [%r53+18];
	ld.shared.u16 	%rs40, [%r59+576];
	// begin inline asm
	{fma.rn.f16 %rs38,%rs39,%rs40,%rs34;
}
	// end inline asm
	mov.u16 	%rs133, %rs38;
	ld.shared.u16 	%rs43, [%r53+20];
	ld.shared.u16 	%rs44, [%r59+640];
	// begin inline asm
	{fma.rn.f16 %rs42,%rs43,%rs44,%rs38;
}
	// end inline asm
	mov.u16 	%rs133, %rs42;
	ld.shared.u16 	%rs47, [%r53+22];
	ld.shared.u16 	%rs48, [%r59+704];
	// begin inline asm
	{fma.rn.f16 %rs46,%rs47,%rs48,%rs42;
}
	// end inline asm
	mov.u16 	%rs133, %rs46;
	ld.shared.u16 	%rs51, [%r53+24];
	ld.shared.u16 	%rs52, [%r59+768];
	// begin inline asm
	{fma.rn.f16 %rs50,%rs51,%rs52,%rs46;
}
	// end inline asm
	mov.u16 	%rs133, %rs50;
	ld.shared.u16 	%rs55, [%r53+26];
	ld.shared.u16 	%rs56, [%r59+832];
	// begin inline asm
	{fma.rn.f16 %rs54,%rs55,%rs56,%rs50;
}
	// end inline asm
	mov.u16 	%rs133, %rs54;
	ld.shared.u16 	%rs59, [%r53+28];
	ld.shared.u16 	%rs60, [%r59+896];
	// begin inline asm
	{fma.rn.f16 %rs58,%rs59,%rs60,%rs54;
}
	// end inline asm
	mov.u16 	%rs133, %rs58;
	ld.shared.u16 	%rs63, [%r53+30];
	ld.shared.u16 	%rs64, [%r59+960];
	// begin inline asm
	{fma.rn.f16 %rs62,%rs63,%rs64,%rs58;
}
	// end inline asm
	mov.u16 	%rs133, %rs62;
	ld.shared.u16 	%rs67, [%r53+32];
	ld.shared.u16 	%rs68, [%r59+1024];
	// begin inline asm
	{fma.rn.f16 %rs66,%rs67,%rs68,%rs62;
}
	// end inline asm
	mov.u16 	%rs133, %rs66;
	ld.shared.u16 	%rs71, [%r53+34];
	ld.shared.u16 	%rs72, [%r59+1088];
	// begin inline asm
	{fma.rn.f16 %rs70,%rs71,%rs72,%rs66;
}
	// end inline asm
	mov.u16 	%rs133, %rs70;
	ld.shared.u16 	%rs75, [%r53+36];
	ld.shared.u16 	%rs76, [%r59+1152];
	// begin inline asm
	{fma.rn.f16 %rs74,%rs75,%rs76,%rs70;
}
	// end inline asm
	mov.u16 	%rs133, %rs74;
	ld.shared.u16 	%rs79, [%r53+38];
	ld.shared.u16 	%rs80, [%r59+1216];
	// begin inline asm
	{fma.rn.f16 %rs78,%rs79,%rs80,%rs74;
}
	// end inline asm
	mov.u16 	%rs133, %rs78;
	ld.shared.u16 	%rs83, [%r53+40];
	ld.shared.u16 	%rs84, [%r59+1280];
	// begin inline asm
	{fma.rn.f16 %rs82,%rs83,%rs84,%rs78;
}
	// end inline asm
	mov.u16 	%rs133, %rs82;
	ld.shared.u16 	%rs87, [%r53+42];
	ld.shared.u16 	%rs88, [%r59+1344];
	// begin inline asm
	{fma.rn.f16 %rs86,%rs87,%rs88,%rs82;
}
	// end inline asm
	mov.u16 	%rs133, %rs86;
	ld.shared.u16 	%rs91, [%r53+44];
	ld.shared.u16 	%rs92, [%r59+1408];
	// begin inline asm
	{fma.rn.f16 %rs90,%rs91,%rs92,%rs86;
}
	// end inline asm
	mov.u16 	%rs133, %rs90;
	ld.shared.u16 	%rs95, [%r53+46];
	ld.shared.u16 	%rs96, [%r59+1472];
	// begin inline asm
	{fma.rn.f16 %rs94,%rs95,%rs96,%rs90;
}
	// end inline asm
	mov.u16 	%rs133, %rs94;
	ld.shared.u16 	%rs99, [%r53+48];
	ld.shared.u16 	%rs100, [%r59+1536];
	// begin inline asm
	{fma.rn.f16 %rs98,%rs99,%rs100,%rs94;
}
	// end inline asm
	mov.u16 	%rs133, %rs98;
	ld.shared.u16 	%rs103, [%r53+50];
	ld.shared.u16 	%rs104, [%r59+1600];
	// begin inline asm
	{fma.rn.f16 %rs102,%rs103,%rs104,%rs98;
}
	// end inline asm
	mov.u16 	%rs133, %rs102;
	ld.shared.u16 	%rs107, [%r53+52];
	ld.shared.u16 	%rs108, [%r59+1664];
	// begin inline asm
	{fma.rn.f16 %rs106,%rs107,%rs108,%rs102;
}
	// end inline asm
	mov.u16 	%rs133, %rs106;
	ld.shared.u16 	%rs111, [%r53+54];
	ld.shared.u16 	%rs112, [%r59+1728];
	// begin inline asm
	{fma.rn.f16 %rs110,%rs111,%rs112,%rs106;
}
	// end inline asm
	mov.u16 	%rs133, %rs110;
	ld.shared.u16 	%rs115, [%r53+56];
	ld.shared.u16 	%rs116, [%r59+1792];
	// begin inline asm
	{fma.rn.f16 %rs114,%rs115,%rs116,%rs110;
}
	// end inline asm
	mov.u16 	%rs133, %rs114;
	ld.shared.u16 	%rs119, [%r53+58];
	ld.shared.u16 	%rs120, [%r59+1856];
	// begin inline asm
	{fma.rn.f16 %rs118,%rs119,%rs120,%rs114;
}
	// end inline asm
	mov.u16 	%rs133, %rs118;
	ld.shared.u16 	%rs123, [%r53+60];
	ld.shared.u16 	%rs124, [%r59+1920];
	// begin inline asm
	{fma.rn.f16 %rs122,%rs123,%rs124,%rs118;
}
	// end inline asm
	mov.u16 	%rs133, %rs122;
	ld.shared.u16 	%rs127, [%r53+62];
	ld.shared.u16 	%rs128, [%r59+1984];
	// begin inline asm
	{fma.rn.f16 %rs126,%rs127,%rs128,%rs122;
}
	// end inline asm
	mov.u16 	%rs133, %rs126;
	bar.sync 	0;
	mov.u16 	%rs132, %rs133;
	add.s32 	%r63, %r62, %r49;
	mul.wide.u32 	%rd16, %r63, 2;
	add.s64 	%rd17, %rd9, %rd16;
	st.global.u16 	[%rd17], %rs132;
	setp.lt.s32 	%p2, %r40, 1;
	mov.f32 	%f167, 0f00000000;
	mov.f32 	%f166, %f167;
	mov.f32 	%f165, %f167;
	mov.f32 	%f164, %f167;
	mov.f32 	%f163, %f167;
	mov.f32 	%f162, %f167;
	mov.f32 	%f161, %f167;
	mov.f32 	%f160, %f167;
	@%p2 bra 	$L__BB0_17;
	shl.b32 	%r65, %r1, 4;
	shl.b32 	%r66, %r2, 4;
	setp.lt.s32 	%p3, %r65, %r38;
	setp.lt.s32 	%p4, %r66, %r39;
	and.pred  	%p1, %p3, %p4;
	cvt.u64.u32 	%rd3, %r65;
	mul.lo.s32 	%r3, %r40, %r66;
	add.s32 	%r67, %r40, -1;
	shr.u32 	%r68, %r67, 4;
	add.s32 	%r4, %r68, 1;
	and.b32  	%r5, %r4, 3;
	setp.lt.u32 	%p5, %r40, 49;
	mov.b32 	%r159, 0;
	mov.f32 	%f160, 0f00000000;
	mov.f32 	%f161, %f160;
	mov.f32 	%f162, %f160;
	mov.f32 	%f163, %f160;
	mov.f32 	%f164, %f160;
	mov.f32 	%f165, %f160;
	mov.f32 	%f166, %f160;
	mov.f32 	%f167, %f160;
	@%p5 bra 	$L__BB0_12;
	mul.lo.s32 	%r156, %r38, 48;
	shl.b32 	%r7, %r38, 6;
	shl.b32 	%r155, %r38, 5;
	shl.b32 	%r154, %r38, 4;
	and.b32  	%r70, %r4, 536870908;
	neg.s32 	%r152, %r70;
	mov.f32 	%f160, 0f00000000;
	mov.b32 	%r153, 0;
	not.pred 	%p6, %p1;
	mov.u32 	%r157, %r3;
	mov.u32 	%r159, %r153;
$L__BB0_3:
	@%p6 bra 	$L__BB0_5;
	cvt.s64.s32 	%rd18, %r153;
	add.s64 	%rd19, %rd18, %rd3;
	shl.b64 	%rd20, %rd19, 1;
	add.s64 	%rd21, %rd2, %rd20;
	wmma.load.a.sync.aligned.col.m16n16k16.global.f16 	{%r71, %r72, %r73, %r74, %r75, %r76, %r77, %r78}, [%rd21], %r38;
	mul.wide.u32 	%rd22, %r157, 2;
	add.s64 	%rd23, %rd1, %rd22;
	wmma.load.b.sync.aligned.col.m16n16k16.global.f16 	{%r79, %r80, %r81, %r82, %r83, %r84, %r85, %r86}, [%rd23], %r40;
	wmma.mma.sync.aligned.col.col.m16n16k16.f32.f32 {%f167, %f166, %f165, %f164, %f163, %f162, %f161, %f160}, {%r71, %r72, %r73, %r74, %r75, %r76, %r77, %r78}, {%r79, %r80, %r81, %r82, %r83, %r84, %r85, %r86}, {%f167, %f166, %f165, %f164, %f163, %f162, %f161, %f160};
$L__BB0_5:
	mul.wide.u32 	%rd24, %r157, 2;
	add.s64 	%rd4, %rd1, %rd24;
	@%p6 bra 	$L__BB0_7;
	cvt.s64.s32 	%rd25, %r154;
	add.s64 	%rd26, %rd25, %rd3;
	shl.b64 	%rd27, %rd26, 1;
	add.s64 	%rd28, %rd2, %rd27;
	wmma.load.a.sync.aligned.col.m16n16k16.global.f16 	{%r87, %r88, %r89, %r90, %r91, %r92, %r93, %r94}, [%rd28], %r38;
	add.s64 	%rd29, %rd4, 32;
	wmma.load.b.sync.aligned.col.m16n16k16.global.f16 	{%r95, %r96, %r97, %r98, %r99, %r100, %r101, %r102}, [%rd29], %r40;
	wmma.mma.sync.aligned.col.col.m16n16k16.f32.f32 {%f167, %f166, %f165, %f164, %f163, %f162, %f161, %f160}, {%r87, %r88, %r89, %r90, %r91, %r92, %r93, %r94}, {%r95, %r96, %r97, %r98, %r99, %r100, %r101, %r102}, {%f167, %f166, %f165, %f164, %f163, %f162, %f161, %f160};
$L__BB0_7:
	@%p6 bra 	$L__BB0_9;
	cvt.s64.s32 	%rd30, %r155;
	add.s64 	%rd31, %rd30, %rd3;
	shl.b64 	%rd32, %rd31, 1;
	add.s64 	%rd33, %rd2, %rd32;
	wmma.load.a.sync.aligned.col.m16n16k16.global.f16 	{%r103, %r104, %r105, %r106, %r107, %r108, %r109, %r110}, [%rd33], %r38;
	add.s64 	%rd34, %rd4, 64;
	wmma.load.b.sync.aligned.col.m16n16k16.global.f16 	{%r111, %r112, %r113, %r114, %r115, %r116, %r117, %r118}, [%rd34], %r40;
	wmma.mma.sync.aligned.col.col.m16n16k16.f32.f32 {%f167, %f166, %f165, %f164, %f163, %f162, %f161, %f160}, {%r103, %r104, %r105, %r106, %r107, %r108, %r109, %r110}, {%r111, %r112, %r113, %r114, %r115, %r116, %r117, %r118}, {%f167, %f166, %f165, %f164, %f163, %f162, %f161, %f160};
$L__BB0_9:
	@%p6 bra 	$L__BB0_11;
	cvt.s64.s32 	%rd35, %r156;
	add.s64 	%rd36, %rd35, %rd3;
	shl.b64 	%rd37, %rd36, 1;
	add.s64 	%rd38, %rd2, %rd37;
	wmma.load.a.sync.aligned.col.m16n16k16.global.f16 	{%r119, %r120, %r121, %r122, %r123, %r124, %r125, %r126}, [%rd38], %r38;
	add.s64 	%rd39, %rd4, 96;
	wmma.load.b.sync.aligned.col.m16n16k16.global.f16 	{%r127, %r128, %r129, %r130, %r131, %r132, %r133, %r134}, [%rd39], %r40;
	wmma.mma.sync.aligned.col.col.m16n16k16.f32.f32 {%f167, %f166, %f165, %f164, %f163, %f162, %f161, %f160}, {%r119, %r120, %r121, %r122, %r123, %r124, %r125, %r126}, {%r127, %r128, %r129, %r130, %r131, %r132, %r133, %r134}, {%f167, %f166, %f165, %f164, %f163, %f162, %f161, %f160};
$L__BB0_11:
	add.s32 	%r159, %r159, 64;
	add.s32 	%r157, %r157, 64;
	add.s32 	%r156, %r156, %r7;
	add.s32 	%r155, %r155, %r7;
	add.s32 	%r154, %r154, %r7;
	add.s32 	%r153, %r153, %r7;
	add.s32 	%r152, %r152, 4;
	setp.ne.s32 	%p10, %r152, 0;
	@%p10 bra 	$L__BB0_3;
$L__BB0_12:
	setp.eq.s32 	%p11, %r5, 0;
	@%p11 bra 	$L__BB0_17;
	add.s32 	%r162, %r159, %r3;
	mul.lo.s32 	%r161, %r159, %r38;
	shl.b32 	%r28, %r38, 4;
	neg.s32 	%r160, %r5;
	not.pred 	%p12, %p1;
$L__BB0_14:
	.pragma "nounroll";
	@%p12 bra 	$L__BB0_16;
	cvt.s64.s32 	%rd40, %r161;
	add.s64 	%rd41, %rd40, %rd3;
	shl.b64 	%rd42, %rd41, 1;
	add.s64 	%rd43, %rd2, %rd42;
	wmma.load.a.sync.aligned.col.m16n16k16.global.f16 	{%r135, %r136, %r137, %r138, %r139, %r140, %r141, %r142}, [%rd43], %r38;
	mul.wide.u32 	%rd44, %r162, 2;
	add.s64 	%rd45, %rd1, %rd44;
	wmma.load.b.sync.aligned.col.m16n16k16.global.f16 	{%r143, %r144, %r145, %r146, %r147, %r148, %r149, %r150}, [%rd45], %r40;
	wmma.mma.sync.aligned.col.col.m16n16k16.f32.f32 {%f167, %f166, %f165, %f164, %f163, %f162, %f161, %f160}, {%r135, %r136, %r137, %r138, %r139, %r140, %r141, %r142}, {%r143, %r144, %r145, %r146, %r147, %r148, %r149, %r150}, {%f167, %f166, %f165, %f164, %f163, %f162, %f161, %f160};
$L__BB0_16:
	add.s32 	%r162, %r162, 16;
	add.s32 	%r161, %r161, %r28;
	add.s32 	%r160, %r160, 1;
	setp.ne.s32 	%p13, %r160, 0;
	@%p13 bra 	$L__BB0_14;
$L__BB0_17:
	shl.b32 	%r36, %r1, 4;
	shl.b32 	%r37, %r2, 4;
	setp.ge.s32 	%p14, %r36, %r38;
	setp.ge.s32 	%p15, %r37, %r39;
	or.pred  	%p16, %p14, %p15;
	@%p16 bra 	$L__BB0_19;
	ld.param.f32 	%f151, [_Z12wmma_exampleP6__halfS0_PfS0_iiiff_param_8];
	ld.param.u64 	%rd52, [_Z12wmma_exampleP6__halfS0_PfS0_iiiff_param_2];
	cvt.u64.u32 	%rd46, %r36;
	mul.lo.s32 	%r151, %r38, %r37;
	cvt.u64.u32 	%rd47, %r151;
	add.s64 	%rd48, %rd47, %rd46;
	cvta.to.global.u64 	%rd49, %rd52;
	shl.b64 	%rd50, %rd48, 2;
	add.s64 	%rd51, %rd49, %rd50;
	wmma.load.c.sync.aligned.col.m16n16k16.global.f32 	{%f127, %f128, %f129, %f130, %f131, %f132, %f133, %f134}, [%rd51], %r38;
	mul.f32 	%f135, %f151, %f127;
	fma.rn.f32 	%f136, %f121, %f167, %f135;
	mul.f32 	%f137, %f151, %f128;
	fma.rn.f32 	%f138, %f121, %f166, %f137;
	mul.f32 	%f139, %f151, %f129;
	fma.rn.f32 	%f140, %f121, %f165, %f139;
	mul.f32 	%f141, %f151, %f130;
	fma.rn.f32 	%f142, %f121, %f164, %f141;
	mul.f32 	%f143, %f151, %f131;
	fma.rn.f32 	%f144, %f121, %f163, %f143;
	mul.f32 	%f145, %f151, %f132;
	fma.rn.f32 	%f146, %f121, %f162, %f145;
	mul.f32 	%f147, %f151, %f133;
	fma.rn.f32 	%f148, %f121, %f161, %f147;
	mul.f32 	%f149, %f151, %f134;
	fma.rn.f32 	%f150, %f121, %f160, %f149;
	wmma.store.d.sync.aligned.col.m16n16k16.global.f32 	[%rd51], {%f136, %f138, %f140, %f142, %f144, %f146, %f148, %f150}, %r38;
$L__BB0_19:
	ret;

}
	// .globl	_Z17convertFp32ToFp16P6__halfPfi
.visible .entry _Z17convertFp32ToFp16P6__halfPfi(
	.param .u64 .ptr .align 1 _Z17convertFp32ToFp16P6__halfPfi_param_0,
	.param .u64 .ptr .align 1 _Z17convertFp32ToFp16P6__halfPfi_param_1,
	.param .u32 _Z17convertFp32ToFp16P6__halfPfi_param_2
)
{
	.reg .pred 	%p<2>;
	.reg .b16 	%rs<2>;
	.reg .b32 	%r<6>;
	.reg .b32 	%f<2>;
	.reg .b64 	%rd<9>;

	ld.param.u64 	%rd1, [_Z17convertFp32ToFp16P6__halfPfi_param_0];
	ld.param.u64 	%rd2, [_Z17convertFp32ToFp16P6__halfPfi_param_1];
	ld.param.u32 	%r2, [_Z17convertFp32ToFp16P6__halfPfi_param_2];
	mov.u32 	%r3, %ntid.x;
	mov.u32 	%r4, %ctaid.x;
	mov.u32 	%r5, %tid.x;
	mad.lo.s32 	%r1, %r3, %r4, %r5;
	setp.ge.s32 	%p1, %r1, %r2;
	@%p1 bra 	$L__BB1_2;
	cvta.to.global.u64 	%rd3, %rd2;
	cvta.to.global.u64 	%rd4, %rd1;
	mul.wide.s32 	%rd5, %r1, 2;
	add.s64 	%rd6, %rd4, %rd5;
	mul.wide.s32 	%rd7, %r1, 4;
	add.s64 	%rd8, %rd3, %rd7;
	ld.global.f32 	%f1, [%rd8];
	// begin inline asm
	{  cvt.rn.f16.f32 %rs1, %f1;}

	// end inline asm
	st.global.u16 	[%rd6], %rs1;
$L__BB1_2:
	ret;

}


// ===== COMPILED SASS (sm_100) =====

	.target	sm_100

	.elftype	@"ET_EXEC"


//--------------------- .note.nv.tkinfo           --------------------------
	.section	.note.nv.tkinfo,"",@"SHT_NOTE"
	.sectionflags	@"SHF_NOTE_NV_TKINFO"
	.tkinfo
        /*0018*/ 	.word	0x00000002
        /*0030*/ 	.string	""
        /*0030*/ 	.string	"ptxas"
        /*0030*/ 	.string	"Cuda compilation tools, release 13.0, V13.0.88"
        /*0030*/ 	.string	"Build cuda_13.0.r13.0/compiler.36424714_0"
        /*0030*/ 	.string	"-arch sm_100 -m 64 "



//--------------------- .note.nv.cuinfo           --------------------------
	.section	.note.nv.cuinfo,"",@"SHT_NOTE"
	.sectionflags	@"SHF_NOTE_NV_CUINFO"
        /*0018*/ 	.short	0x0002
        /*001a*/ 	.short	0x0064
        /*001c*/ 	.short	0x0082
	.zero		2


//--------------------- .nv.info                  --------------------------
	.section	.nv.info,"",@"SHT_CUDA_INFO"
	.align	4


	//----- nvinfo : EIATTR_REGCOUNT
	.align		4
        /*0000*/ 	.byte	0x04, 0x2f
        /*0002*/ 	.short	(.L_1 - .L_0)
	.align		4
.L_0:
        /*0004*/ 	.word	index@(_Z12wmma_exampleP6__halfS0_PfS0_iiiff)
        /*0008*/ 	.word	0x00000020


	//----- nvinfo : EIATTR_FRAME_SIZE
	.align		4
.L_1:
        /*000c*/ 	.byte	0x04, 0x11
        /*000e*/ 	.short	(.L_3 - .L_2)
	.align		4
.L_2:
        /*0010*/ 	.word	index@(_Z12wmma_exampleP6__halfS0_PfS0_iiiff)
        /*0014*/ 	.word	0x00000000


	//----- nvinfo : EIATTR_REGCOUNT
	.align		4
.L_3:
        /*0018*/ 	.byte	0x04, 0x2f
        /*001a*/ 	.short	(.L_5 - .L_4)
	.align		4
.L_4:
        /*001c*/ 	.word	index@(_Z17convertFp32ToFp16P6__halfPfi)
        /*0020*/ 	.word	0x0000000a


	//----- nvinfo : EIATTR_FRAME_SIZE
	.align		4
.L_5:
        /*0024*/ 	.byte	0x04, 0x11
        /*0026*/ 	.short	(.L_7 - .L_6)
	.align		4
.L_6:
        /*0028*/ 	.word	index@(_Z17convertFp32ToFp16P6__halfPfi)
        /*002c*/ 	.word	0x00000000


	//----- nvinfo : EIATTR_MIN_STACK_SIZE
	.align		4
.L_7:
        /*0030*/ 	.byte	0x04, 0x12
        /*0032*/ 	.short	(.L_9 - .L_8)
	.align		4
.L_8:
        /*0034*/ 	.word	index@(_Z17convertFp32ToFp16P6__halfPfi)
        /*0038*/ 	.word	0x00000000


	//----- nvinfo : EIATTR_MIN_STACK_SIZE
	.align		4
.L_9:
        /*003c*/ 	.byte	0x04, 0x12
        /*003e*/ 	.short	(.L_11 - .L_10)
	.align		4
.L_10:
        /*0040*/ 	.word	index@(_Z12wmma_exampleP6__halfS0_PfS0_iiiff)
        /*0044*/ 	.word	0x00000000
.L_11:


//--------------------- .nv.compat                --------------------------
	.section	.nv.compat,"",@"SHT_CUDA_COMPAT_INFO"
	.align	4
        /*0000*/ 	.byte	0x02, 0x09, 0x00, 0x00, 0x02, 0x02, 0x01, 0x00, 0x02, 0x05, 0x05, 0x00, 0x03, 0x07, 0x01, 0x01
        /*0010*/ 	.byte	0x02, 0x03, 0x00, 0x00, 0x02, 0x06, 0x01, 0x00, 0x04, 0x0b, 0x08, 0x00, 0x09, 0x00, 0x00, 0x00
        /*0020*/ 	.byte	0x00, 0x00, 0x00, 0x00


//--------------------- .nv.info._Z17convertFp32ToFp16P6__halfPfi --------------------------
	.section	.nv.info._Z17convertFp32ToFp16P6__halfPfi,"",@"SHT_CUDA_INFO"
	.sectionflags	@""
	.align	4


	//----- nvinfo : EIATTR_CUDA_API_VERSION
	.align		4
        /*0000*/ 	.byte	0x04, 0x37
        /*0002*/ 	.short	(.L_13 - .L_12)
.L_12:
        /*0004*/ 	.word	0x00000082


	//----- nvinfo : EIATTR_KPARAM_INFO
	.align		4
.L_13:
        /*0008*/ 	.byte	0x04, 0x17
        /*000a*/ 	.short	(.L_15 - .L_14)
.L_14:
        /*000c*/ 	.word	0x00000000
        /*0010*/ 	.short	0x0002
        /*0012*/ 	.short	0x0010
        /*0014*/ 	.byte	0x00, 0xf0, 0x11, 0x00


	//----- nvinfo : EIATTR_KPARAM_INFO
	.align		4
.L_15:
        /*0018*/ 	.byte	0x04, 0x17
        /*001a*/ 	.short	(.L_17 - .L_16)
.L_16:
        /*001c*/ 	.word	0x00000000
        /*0020*/ 	.short	0x0001
        /*0022*/ 	.short	0x0008
        /*0024*/ 	.byte	0x00, 0xf5, 0x21, 0x00


	//----- nvinfo : EIATTR_KPARAM_INFO
	.align		4
.L_17:
        /*0028*/ 	.byte	0x04, 0x17
        /*002a*/ 	.short	(.L_19 - .L_18)
.L_18:
        /*002c*/ 	.word	0x00000000
        /*0030*/ 	.short	0x0000
        /*0032*/ 	.short	0x0000
        /*0034*/ 	.byte	0x00, 0xf5, 0x21, 0x00


	//----- nvinfo : EIATTR_SPARSE_MMA_MASK
	.align		4
.L_19:
        /*0038*/ 	.byte	0x03, 0x50
        /*003a*/ 	.short	0x0000


	//----- nvinfo : EIATTR_MAXREG_COUNT
	.align		4
        /*003c*/ 	.byte	0x03, 0x1b
        /*003e*/ 	.short	0x00ff


	//----- nvinfo : EIATTR_MERCURY_ISA_VERSION
	.align		4
        /*0040*/ 	.byte	0x03, 0x5f
        /*0042*/ 	.short	0x0101


	//----- nvinfo : EIATTR_VRC_CTA_INIT_COUNT
	.align		4
        /*0044*/ 	.byte	0x02, 0x4a
	.zero		1
	.zero		1


	//----- nvinfo : EIATTR_EXIT_INSTR_OFFSETS
	.align		4
        /*0048*/ 	.byte	0x04, 0x1c
        /*004a*/ 	.short	(.L_21 - .L_20)


	//   ....[0]....
.L_20:
        /*004c*/ 	.word	0x00000070


	//   ....[1]....
        /*0050*/ 	.word	0x00000100


	//----- nvinfo : EIATTR_CBANK_PARAM_SIZE
	.align		4
.L_21:
        /*0054*/ 	.byte	0x03, 0x19
        /*0056*/ 	.short	0x0014


	//----- nvinfo : EIATTR_PARAM_CBANK
	.align		4
        /*0058*/ 	.byte	0x04, 0x0a
        /*005a*/ 	.short	(.L_23 - .L_22)
	.align		4
.L_22:
        /*005c*/ 	.word	index@(.nv.constant0._Z17convertFp32ToFp16P6__halfPfi)
        /*0060*/ 	.short	0x0380
        /*0062*/ 	.short	0x0014


	//----- nvinfo : EIATTR_SW_WAR
	.align		4
.L_23:
        /*0064*/ 	.byte	0x04, 0x36
        /*0066*/ 	.short	(.L_25 - .L_24)
.L_24:
        /*0068*/ 	.word	0x00000008
.L_25:


//--------------------- .nv.info._Z12wmma_exampleP6__halfS0_PfS0_iiiff --------------------------
	.section	.nv.info._Z12wmma_exampleP6__halfS0_PfS0_iiiff,"",@"SHT_CUDA_INFO"
	.sectionflags	@""
	.align	4


	//----- nvinfo : EIATTR_CUDA_API_VERSION
	.align		4
        /*0000*/ 	.byte	0x04, 0x37
        /*0002*/ 	.short	(.L_27 - .L_26)
.L_26:
        /*0004*/ 	.word	0x00000082


	//----- nvinfo : EIATTR_KPARAM_INFO
	.align		4
.L_27:
        /*0008*/ 	.byte	0x04, 0x17
        /*000a*/ 	.short	(.L_29 - .L_28)
.L_28:
        /*000c*/ 	.word	0x00000000
        /*0010*/ 	.short	0x0008
        /*0012*/ 	.short	0x0030
        /*0014*/ 	.byte	0x00, 0xf0, 0x11, 0x00


	//----- nvinfo : EIATTR_KPARAM_INFO
	.align		4
.L_29:
        /*0018*/ 	.byte	0x04, 0x17
        /*001a*/ 	.short	(.L_31 - .L_30)
.L_30:
        /*001c*/ 	.word	0x00000000
        /*0020*/ 	.short	0x0007
        /*0022*/ 	.short	0x002c
        /*0024*/ 	.byte	0x00, 0xf0, 0x11, 0x00


	//----- nvinfo : EIATTR_KPARAM_INFO
	.align		4
.L_31:
        /*0028*/ 	.byte	0x04, 0x17
        /*002a*/ 	.short	(.L_33 - .L_32)
.L_32:
        /*002c*/ 	.word	0x00000000
        /*0030*/ 	.short	0x0006
        /*0032*/ 	.short	0x0028
        /*0034*/ 	.byte	0x00, 0xf0, 0x11, 0x00


	//----- nvinfo : EIATTR_KPARAM_INFO
	.align		4
.L_33:
        /*0038*/ 	.byte	0x04, 0x17
        /*003a*/ 	.short	(.L_35 - .L_34)
.L_34:
        /*003c*/ 	.word	0x00000000
        /*0040*/ 	.short	0x0005
        /*0042*/ 	.short	0x0024
        /*0044*/ 	.byte	0x00, 0xf0, 0x11, 0x00


	//----- nvinfo : EIATTR_KPARAM_INFO
	.align		4
.L_35:
        /*0048*/ 	.byte	0x04, 0x17
        /*004a*/ 	.short	(.L_37 - .L_36)
.L_36:
        /*004c*/ 	.word	0x00000000
        /*0050*/ 	.short	0x0004
        /*0052*/ 	.short	0x0020
        /*0054*/ 	.byte	0x00, 0xf0, 0x11, 0x00


	//----- nvinfo : EIATTR_KPARAM_INFO
	.align		4
.L_37:
        /*0058*/ 	.byte	0x04, 0x17
        /*005a*/ 	.short	(.L_39 - .L_38)
.L_38:
        /*005c*/ 	.word	0x00000000
        /*0060*/ 	.short	0x0003
        /*0062*/ 	.short	0x0018
        /*0064*/ 	.byte	0x00, 0xf5, 0x21, 0x00


	//----- nvinfo : EIATTR_KPARAM_INFO
	.align		4
.L_39:
        /*0068*/ 	.byte	0x04, 0x17
        /*006a*/ 	.short	(.L_41 - .L_40)
.L_40:
        /*006c*/ 	.word	0x00000000
        /*0070*/ 	.short	0x0002
        /*0072*/ 	.short	0x0010
        /*0074*/ 	.byte	0x00, 0xf5, 0x21, 0x00


	//----- nvinfo : EIATTR_KPARAM_INFO
	.align		4
.L_41:
        /*0078*/ 	.byte	0x04, 0x17
        /*007a*/ 	.short	(.L_43 - .L_42)
.L_42:
        /*007c*/ 	.word	0x00000000
        /*0080*/ 	.short	0x0001
        /*0082*/ 	.short	0x0008
        /*0084*/ 	.byte	0x00, 0xf5, 0x21, 0x00


	//----- nvinfo : EIATTR_KPARAM_INFO
	.align		4
.L_43:
        /*0088*/ 	.byte	0x04, 0x17
        /*008a*/ 	.short	(.L_45 - .L_44)
.L_44:
        /*008c*/ 	.word	0x00000000
        /*0090*/ 	.short	0x0000
        /*0092*/ 	.short	0x0000
        /*0094*/ 	.byte	0x00, 0xf5, 0x21, 0x00


	//----- nvinfo : EIATTR_SPARSE_MMA_MASK
	.align		4
.L_45:
        /*0098*/ 	.byte	0x03, 0x50
        /*009a*/ 	.short	0x0000


	//----- nvinfo : EIATTR_WMMA_USED
	.align		4
        /*009c*/ 	.byte	0x01, 0x2b
	.zero		2


	//----- nvinfo : EIATTR_MAXREG_COUNT
	.align		4
        /*00a0*/ 	.byte	0x03, 0x1b
        /*00a2*/ 	.short	0x00ff


	//----- nvinfo : EIATTR_NUM_BARRIERS
	.align		4
        /*00a4*/ 	.byte	0x02, 0x4c
        /*00a6*/ 	.byte	0x01
	.zero		1


	//----- nvinfo : EIATTR_MERCURY_ISA_VERSION
	.align		4
        /*00a8*/ 	.byte	0x03, 0x5f
        /*00aa*/ 	.short	0x0101


	//----- nvinfo : EIATTR_VRC_CTA_INIT_COUNT
	.align		4
        /*00ac*/ 	.byte	0x02, 0x4a
	.zero		1
	.zero		1


	//----- nvinfo : EIATTR_EXIT_INSTR_OFFSETS
	.align		4
        /*00b0*/ 	.byte	0x04, 0x1c
        /*00b2*/ 	.short	(.L_47 - .L_46)


	//   ....[0]....
.L_46:
        /*00b4*/ 	.word	0x000017a0


	//   ....[1]....
        /*00b8*/ 	.word	0x00001b30


	//----- nvinfo : EIATTR_CRS_STACK_SIZE
	.align		4
.L_47:
        /*00bc*/ 	.byte	0x04, 0x1e
        /*00be*/ 	.short	(.L_49 - .L_48)
.L_48:
        /*00c0*/ 	.word	0x00000000


	//----- nvinfo : EIATTR_CBANK_PARAM_SIZE
	.align		4
.L_49:
        /*00c4*/ 	.byte	0x03, 0x19
        /*00c6*/ 	.short	0x0034


	//----- nvinfo : EIATTR_PARAM_CBANK
	.align		4
        /*00c8*/ 	.byte	0x04, 0x0a
        /*00ca*/ 	.short	(.L_51 - .L_50)
	.align		4
.L_50:
        /*00cc*/ 	.word	index@(.nv.constant0._Z12wmma_exampleP6__halfS0_PfS0_iiiff)
        /*00d0*/ 	.short	0x0380
        /*00d2*/ 	.short	0x0034


	//----- nvinfo : EIATTR_SW_WAR
	.align		4
.L_51:
        /*00d4*/ 	.byte	0x04, 0x36
        /*00d6*/ 	.short	(.L_53 - .L_52)
.L_52:
        /*00d8*/ 	.word	0x00000008
.L_53:


//--------------------- .nv.callgraph             --------------------------
	.section	.nv.callgraph,"",@"SHT_CUDA_CALLGRAPH"
	.align	4
	.sectionentsize	8
	.align		4
        /*0000*/ 	.word	0x00000000
	.align		4
        /*0004*/ 	.word	0xffffffff
	.align		4
        /*0008*/ 	.word	0x00000000
	.align		4
        /*000c*/ 	.word	0xfffffffe
	.align		4
        /*0010*/ 	.word	0x00000000
	.align		4
        /*0014*/ 	.word	0xfffffffd
	.align		4
        /*0018*/ 	.word	0x00000000
	.align		4
        /*001c*/ 	.word	0xfffffffc


//--------------------- .text._Z17convertFp32ToFp16P6__halfPfi --------------------------
	.section	.text._Z17convertFp32ToFp16P6__halfPfi,"ax",@progbits
	.align	128
        .global         _Z17convertFp32ToFp16P6__halfPfi
        .type           _Z17convertFp32ToFp16P6__halfPfi,@function
        .size           _Z17convertFp32ToFp16P6__halfPfi,(.L_x_12 - _Z17convertFp32ToFp16P6__halfPfi)
        .other          _Z17convertFp32ToFp16P6__halfPfi,@"STO_CUDA_ENTRY STV_DEFAULT"
_Z17convertFp32ToFp16P6__halfPfi:
.text._Z17convertFp32ToFp16P6__halfPfi:
[----:B------:R-:W-:Y:S01]  /*0000*/  LDC R1, c[0x0][0x37c] ;  /* 0x0000df00ff017b82 */ /* 0x000fe20000000800 */
[----:B------:R-:W0:Y:S01]  /*0010*/  S2R R7, SR_CTAID.X ;  /* 0x0000000000077919 */ /* 0x000e220000002500 */
[----:B------:R-:W0:Y:S01]  /*0020*/  LDCU UR4, c[0x0][0x360] ;  /* 0x00006c00ff0477ac */ /* 0x000e220008000800 */
[----:B------:R-:W0:Y:S01]  /*0030*/  S2R R0, SR_TID.X ;  /* 0x0000000000007919 */ /* 0x000e220000002100 */
[----:B------:R-:W1:Y:S01]  /*0040*/  LDCU UR5, c[0x0][0x390] ;  /* 0x00007200ff0577ac */ /* 0x000e620008000800 */
[----:B0-----:R-:W-:-:S05]  /*0050*/  IMAD R7, R7, UR4, R0 ;  /* 0x0000000407077c24 */ /* 0x001fca000f8e0200 */
[----:B-1----:R-:W-:-:S13]  /*0060*/  ISETP.GE.AND P0, PT, R7, UR5, PT ;  /* 0x0000000507007c0c */ /* 0x002fda000bf06270 */
[----:B------:R-:W-:Y:S05]  /*0070*/  @P0 EXIT ;  /* 0x000000000000094d */ /* 0x000fea0003800000 */
[----:B------:R-:W0:Y:S01]  /*0080*/  LDC.64 R4, c[0x0][0x388] ;  /* 0x0000e200ff047b82 */ /* 0x000e220000000a00 */
[----:B------:R-:W1:Y:S07]  /*0090*/  LDCU.64 UR4, c[0x0][0x358] ;  /* 0x00006b00ff0477ac */ /* 0x000e6e0008000a00 */
[----:B------:R-:W2:Y:S01]  /*00a0*/  LDC.64 R2, c[0x0][0x380] ;  /* 0x0000e000ff027b82 */ /* 0x000ea20000000a00 */
[----:B0-----:R-:W-:-:S06]  /*00b0*/  IMAD.WIDE R4, R7, 0x4, R4 ;  /* 0x0000000407047825 */ /* 0x001fcc00078e0204 */
[----:B-1----:R-:W3:Y:S01]  /*00c0*/  LDG.E R4, desc[UR4][R4.64] ;  /* 0x0000000404047981 */ /* 0x002ee2000c1e1900 */
[----:B--2---:R-:W-:Y:S01]  /*00d0*/  IMAD.WIDE R2, R7, 0x2, R2 ;  /* 0x0000000207027825 */ /* 0x004fe200078e0202 */
[----:B---3--:R-:W-:-:S05]  /*00e0*/  F2FP.F16.F32.PACK_AB R0, RZ, R4 ;  /* 0x00000004ff00723e */ /* 0x008fca00000000ff */
[----:B------:R-:W-:Y:S01]  /*00f0*/  STG.E.U16 desc[UR4][R2.64], R0 ;  /* 0x0000000002007986 */ /* 0x000fe2000c101504 */
[----:B------:R-:W-:Y:S05]  /*0100*/  EXIT ;  /* 0x000000000000794d */ /* 0x000fea0003800000 */
.L_x_0:
[----:B------:R-:W-:-:S00]  /*0110*/  BRA `(.L_x_0) ;  /* 0xfffffffc00fc7947 */ /* 0x000fc0000383ffff */
[----:B------:R-:W-:-:S00]  /*0120*/  NOP ;  /* 0x0000000000007918 */ /* 0x000fc00000000000 */
        /* <DEDUP_REMOVED lines=13> */
.L_x_12:


//--------------------- .text._Z12wmma_exampleP6__halfS0_PfS0_iiiff --------------------------
	.section	.text._Z12wmma_exampleP6__halfS0_PfS0_iiiff,"ax",@progbits
	.align	128
        .global         _Z12wmma_exampleP6__halfS0_PfS0_iiiff
        .type           _Z12wmma_exampleP6__halfS0_PfS0_iiiff,@function
        .size           _Z12wmma_exampleP6__halfS0_PfS0_iiiff,(.L_x_13 - _Z12wmma_exampleP6__halfS0_PfS0_iiiff)
        .other          _Z12wmma_exampleP6__halfS0_PfS0_iiiff,@"STO_CUDA_ENTRY STV_DEFAULT"
_Z12wmma_exampleP6__halfS0_PfS0_iiiff:
.text._Z12wmma_exampleP6__halfS0_PfS0_iiiff:
[----:B------:R-:W-:Y:S01]  /*0000*/  LDC R1, c[0x0][0x37c] ;  /* 0x0000df00ff017b82 */ /* 0x000fe20000000800 */
[----:B------:R-:W0:Y:S07]  /*0010*/  S2R R13, SR_TID.X ;  /* 0x00000000000d7919 */ /* 0x000e2e0000002100 */
[----:B------:R-:W1:Y:S01]  /*0020*/  LDC.64 R2, c[0x0][0x380] ;  /* 0x0000e000ff027b82 */ /* 0x000e620000000a00 */
[----:B------:R-:W2:Y:S01]  /*0030*/  LDCU.64 UR8, c[0x0][0x358] ;  /* 0x00006b00ff0877ac */ /* 0x000ea20008000a00 */
[----:B------:R-:W0:Y:S01]  /*0040*/  S2R R24, SR_TID.Y ;  /* 0x0000000000187919 */ /* 0x000e220000002200 */
[----:B------:R-:W3:Y:S05]  /*0050*/  S2R R11, SR_CTAID.Y ;  /* 0x00000000000b7919 */ /* 0x000eea0000002600 */
[----:B------:R-:W4:Y:S01]  /*0060*/  LDC.64 R4, c[0x0][0x388] ;  /* 0x0000e200ff047b82 */ /* 0x000f220000000a00 */
[----:B------:R-:W5:Y:S01]  /*0070*/  S2R R0, SR_CTAID.X ;  /* 0x0000000000007919 */ /* 0x000f620000002500 */
[----:B0-----:R-:W-:-:S05]  /*0080*/  IMAD R10, R24, 0x10, R13 ;  /* 0x00000010180a7824 */ /* 0x001fca00078e020d */
[----:B---3--:R-:W-:Y:S01]  /*0090*/  LEA R7, R11, R10, 0x9 ;  /* 0x0000000a0b077211 */ /* 0x008fe200078e48ff */
[----:B-----5:R-:W-:-:S04]  /*00a0*/  IMAD R10, R0, 0x20, R10 ;  /* 0x00000020000a7824 */ /* 0x020fc800078e020a */
[----:B-1----:R-:W-:-:S04]  /*00b0*/  IMAD.WIDE.U32 R2, R7, 0x2, R2 ;  /* 0x0000000207027825 */ /* 0x002fc800078e0002 */
[----:B----4-:R-:W-:Y:S02]  /*00c0*/  IMAD.WIDE.U32 R4, R10, 0x2, R4 ;  /* 0x000000020a047825 */ /* 0x010fe400078e0004 */
[----:B--2---:R-:W2:Y:S04]  /*00d0*/  LDG.E.U16 R3, desc[UR8][R2.64] ;  /* 0x0000000802037981 */ /* 0x004ea8000c1e1500 */
[----:B------:R-:W3:Y:S01]  /*00e0*/  LDG.E.U16 R14, desc[UR8][R4.64] ;  /* 0x00000008040e7981 */ /* 0x000ee2000c1e1500 */
[----:B------:R-:W0:Y:S01]  /*00f0*/  S2UR UR6, SR_CgaCtaId ;  /* 0x00000000000679c3 */ /* 0x000e220000008800 */
[----:B------:R-:W-:Y:S02]  /*0100*/  UMOV UR4, 0x400 ;  /* 0x0000040000047882 */ /* 0x000fe40000000000 */
[----:B------:R-:W-:-:S02]  /*0110*/  UIADD3 UR5, UPT, UPT, UR4, 0x800, URZ ;  /* 0x0000080004057890 */ /* 0x000fc4000fffe0ff */
[----:B0-----:R-:W-:Y:S02]  /*0120*/  ULEA UR4, UR6, UR4, 0x18 ;  /* 0x0000000406047291 */ /* 0x001fe4000f8ec0ff */
[----:B------:R-:W-:Y:S01]  /*0130*/  ULEA UR5, UR6, UR5, 0x18 ;  /* 0x0000000506057291 */ /* 0x000fe2000f8ec0ff */
[----:B------:R-:W0:Y:S03]  /*0140*/  LDCU UR6, c[0x0][0x3a8] ;  /* 0x00007500ff0677ac */ /* 0x000e260008000800 */
[C---:B------:R-:W-:Y:S02]  /*0150*/  LEA R12, R24.reuse, UR4, 0x6 ;  /* 0x00000004180c7c11 */ /* 0x040fe4000f8e30ff */
[C---:B------:R-:W-:Y:S02]  /*0160*/  LEA R15, R13.reuse, UR5, 0x1 ;  /* 0x000000050d0f7c11 */ /* 0x040fe4000f8e08ff */
[----:B------:R-:W-:Y:S01]  /*0170*/  LEA R6, R13, R12, 0x1 ;  /* 0x0000000c0d067211 */ /* 0x000fe200078e08ff */
[----:B------:R-:W1:Y:S02]  /*0180*/  LDCU UR4, c[0x0][0x360] ;  /* 0x00006c00ff0477ac */ /* 0x000e640008000800 */
[----:B------:R-:W-:Y:S01]  /*0190*/  IMAD R7, R24, 0x40, R15 ;  /* 0x0000004018077824 */ /* 0x000fe200078e020f */
[----:B------:R-:W4:Y:S01]  /*01a0*/  LDCU UR5, c[0x0][0x364] ;  /* 0x00006c80ff0577ac */ /* 0x000f220008000800 */
[----:B0-----:R-:W-:Y:S01]  /*01b0*/  UISETP.GE.AND UP0, UPT, UR6, 0x1, UPT ;  /* 0x000000010600788c */ /* 0x001fe2000bf06270 */
[----:B----4-:R-:W-:Y:S01]  /*01c0*/  IMAD R24, R11, UR5, R24 ;  /* 0x000000050b187c24 */ /* 0x010fe2000f8e0218 */
[----:B--2---:R-:W-:Y:S04]  /*01d0*/  STS.U16 [R6], R3 ;  /* 0x0000000306007388 */ /* 0x004fe80000000400 */
[----:B---3--:R-:W-:Y:S01]  /*01e0*/  STS.U16 [R7], R14 ;  /* 0x0000000e07007388 */ /* 0x008fe20000000400 */
[----:B------:R-:W-:Y:S06]  /*01f0*/  BAR.SYNC.DEFER_BLOCKING 0x0 ;  /* 0x0000000000007b1d */ /* 0x000fec0000010000 */
[----:B------:R-:W-:Y:S04]  /*0200*/  LDS.U16 R19, [R15] ;  /* 0x000000000f137984 */ /* 0x000fe80000000400 */
[----:B------:R-:W0:Y:S04]  /*0210*/  LDS.64 R4, [R12] ;  /* 0x000000000c047984 */ /* 0x000e280000000a00 */
[----:B------:R-:W2:Y:S04]  /*0220*/  LDS.U16 R25, [R15+0x40] ;  /* 0x000040000f197984 */ /* 0x000ea80000000400 */
[----:B------:R-:W3:Y:S04]  /*0230*/  LDS.U16 R20, [R15+0x80] ;  /* 0x000080000f147984 */ /* 0x000ee80000000400 */
[----:B------:R-:W4:Y:S04]  /*0240*/  LDS.U16 R18, [R15+0xc0] ;  /* 0x0000c0000f127984 */ /* 0x000f280000000400 */
[----:B------:R-:W-:Y:S04]  /*0250*/  LDS.U16 R16, [R15+0x100] ;  /* 0x000100000f107984 */ /* 0x000fe80000000400 */
[----:B------:R-:W5:Y:S04]  /*0260*/  LDS.64 R8, [R12+0x8] ;  /* 0x000008000c087984 */ /* 0x000f680000000a00 */
[----:B------:R-:W1:Y:S04]  /*0270*/  LDS.U16 R21, [R15+0x140] ;  /* 0x000140000f157984 */ /* 0x000e680000000400 */
[----:B------:R-:W1:Y:S04]  /*0280*/  LDS.U16 R17, [R15+0x180] ;  /* 0x000180000f117984 */ /* 0x000e680000000400 */
[----:B------:R-:W1:Y:S04]  /*0290*/  LDS.U16 R14, [R15+0x1c0] ;  /* 0x0001c0000f0e7984 */ /* 0x000e680000000400 */
[----:B------:R-:W-:Y:S04]  /*02a0*/  LDS.U16 R29, [R15+0x200] ;  /* 0x000200000f1d7984 */ /* 0x000fe80000000400 */
[----:B------:R-:W1:Y:S01]  /*02b0*/  LDS.64 R6, [R12+0x10] ;  /* 0x000010000c067984 */ /* 0x000e620000000a00 */
[----:B0-----:R-:W-:-:S03]  /*02c0*/  HFMA2 R2, R4.H0_H0, R19.H0_H0, RZ.H0_H0 ;  /* 0x2000001304027231 */ /* 0x001fc600000408ff */
[----:B------:R-:W0:Y:S01]  /*02d0*/  LDS.U16 R27, [R15+0x240] ;  /* 0x000240000f1b7984 */ /* 0x000e220000000400 */
[----:B--2---:R-:W-:-:S03]  /*02e0*/  HFMA2 R2, R4.H1_H1, R25.H0_H0, R2.H0_H0 ;  /* 0x2000001904027231 */ /* 0x004fc60000040c02 */
[----:B------:R-:W2:Y:S01]  /*02f0*/  LDS.U16 R23, [R15+0x280] ;  /* 0x000280000f177984 */ /* 0x000ea20000000400 */
[----:B---3--:R-:W-:-:S03]  /*0300*/  HFMA2 R20, R5.H0_H0, R20.H0_H0, R2.H0_H0 ;  /* 0x2000001405147231 */ /* 0x008fc60000040802 */
[----:B------:R-:W3:Y:S01]  /*0310*/  LDS.U16 R22, [R15+0x2c0] ;  /* 0x0002c0000f167984 */ /* 0x000ee20000000400 */
[----:B----4-:R-:W-:-:S03]  /*0320*/  HFMA2 R4, R5.H1_H1, R18.H0_H0, R20.H0_H0 ;  /* 0x2000001205047231 */ /* 0x010fc60000040c14 */
[----:B------:R-:W-:Y:S04]  /*0330*/  LDS.U16 R19, [R15+0x300] ;  /* 0x000300000f137984 */ /* 0x000fe80000000400 */
[----:B------:R-:W4:Y:S01]  /*0340*/  LDS.64 R2, [R12+0x18] ;  /* 0x000018000c027984 */ /* 0x000f220000000a00 */
[----:B-----5:R-:W-:-:S03]  /*0350*/  HFMA2 R4, R8.H0_H0, R16.H0_H0, R4.H0_H0 ;  /* 0x2000001008047231 */ /* 0x020fc60000040804 */
[----:B------:R-:W5:Y:S01]  /*0360*/  LDS.U16 R25, [R15+0x340] ;  /* 0x000340000f197984 */ /* 0x000f620000000400 */
[----:B-1----:R-:W-:-:S03]  /*0370*/  HFMA2 R4, R8.H1_H1, R21.H0_H0, R4.H0_H0 ;  /* 0x2000001508047231 */ /* 0x002fc60000040c04 */
[----:B------:R-:W1:Y:S01]  /*0380*/  LDS.U16 R20, [R15+0x380] ;  /* 0x000380000f147984 */ /* 0x000e620000000400 */
[----:B------:R-:W-:-:S03]  /*0390*/  HFMA2 R8, R9.H0_H0, R17.H0_H0, R4.H0_H0 ;  /* 0x2000001109087231 */ /* 0x000fc60000040804 */
[----:B------:R-:W1:Y:S01]  /*03a0*/  LDS.U16 R16, [R15+0x3c0] ;  /* 0x0003c0000f107984 */ /* 0x000e620000000400 */
[----:B------:R-:W-:-:S03]  /*03b0*/  HFMA2 R8, R9.H1_H1, R14.H0_H0, R8.H0_H0 ;  /* 0x2000000e09087231 */ /* 0x000fc60000040c08 */
[----:B------:R-:W-:Y:S04]  /*03c0*/  LDS.U16 R17, [R15+0x400] ;  /* 0x000400000f117984 */ /* 0x000fe80000000400 */
[----:B------:R-:W1:Y:S01]  /*03d0*/  LDS.64 R4, [R12+0x20] ;  /* 0x000020000c047984 */ /* 0x000e620000000a00 */
[----:B------:R-:W-:-:S03]  /*03e0*/  HFMA2 R8, R6.H0_H0, R29.H0_H0, R8.H0_H0 ;  /* 0x2000001d06087231 */ /* 0x000fc60000040808 */
[----:B------:R-:W1:Y:S01]  /*03f0*/  LDS.U16 R21, [R15+0x440] ;  /* 0x000440000f157984 */ /* 0x000e620000000400 */
[----:B0-----:R-:W-:-:S03]  /*0400*/  HFMA2 R8, R6.H1_H1, R27.H0_H0, R8.H0_H0 ;  /* 0x2000001b06087231 */ /* 0x001fc60000040c08 */
[----:B------:R-:W0:Y:S01]  /*0410*/  LDS.U16 R18, [R15+0x480] ;  /* 0x000480000f127984 */ /* 0x000e220000000400 */
[----:B--2---:R-:W-:-:S03]  /*0420*/  HFMA2 R6, R7.H0_H0, R23.H0_H0, R8.H0_H0 ;  /* 0x2000001707067231 */ /* 0x004fc60000040808 */
[----:B------:R-:W2:Y:S01]  /*0430*/  LDS.U16 R14, [R15+0x4c0] ;  /* 0x0004c0000f0e7984 */ /* 0x000ea20000000400 */
[----:B---3--:R-:W-:-:S03]  /*0440*/  HFMA2 R6, R7.H1_H1, R22.H0_H0, R6.H0_H0 ;  /* 0x2000001607067231 */ /* 0x008fc60000040c06 */
[----:B------:R-:W-:Y:S04]  /*0450*/  LDS.U16 R23, [R15+0x500] ;  /* 0x000500000f177984 */ /* 0x000fe80000000400 */
[----:B------:R-:W3:Y:S01]  /*0460*/  LDS.64 R8, [R12+0x28] ;  /* 0x000028000c087984 */ /* 0x000ee20000000a00 */
[----:B----4-:R-:W-:-:S03]  /*0470*/  HFMA2 R6, R2.H0_H0, R19.H0_H0, R6.H0_H0 ;  /* 0x2000001302067231 */ /* 0x010fc60000040806 */
[----:B------:R-:W4:Y:S01]  /*0480*/  LDS.U16 R27, [R15+0x540] ;  /* 0x000540000f1b7984 */ /* 0x000f220000000400 */
[----:B-----5:R-:W-:-:S03]  /*0490*/  HFMA2 R6, R2.H1_H1, R25.H0_H0, R6.H0_H0 ;  /* 0x2000001902067231 */ /* 0x020fc60000040c06 */
[----:B------:R-:W5:Y:S01]  /*04a0*/  LDS.U16 R19, [R15+0x580] ;  /* 0x000580000f137984 */ /* 0x000f620000000400 */
[----:B-1----:R-:W-:-:S03]  /*04b0*/  HFMA2 R20, R3.H0_H0, R20.H0_H0, R6.H0_H0 ;  /* 0x2000001403147231 */ /* 0x002fc60000040806 */
[----:B------:R-:W1:Y:S01]  /*04c0*/  LDS.U16 R22, [R15+0x5c0] ;  /* 0x0005c0000f167984 */ /* 0x000e620000000400 */
[----:B------:R-:W-:-:S03]  /*04d0*/  HFMA2 R2, R3.H1_H1, R16.H0_H0, R20.H0_H0 ;  /* 0x2000001003027231 */ /* 0x000fc60000040c14 */
[----:B------:R-:W-:Y:S04]  /*04e0*/  LDS.U16 R25, [R15+0x600] ;  /* 0x000600000f197984 */ /* 0x000fe80000000400 */
[----:B------:R-:W1:Y:S01]  /*04f0*/  LDS.64 R6, [R12+0x30] ;  /* 0x000030000c067984 */ /* 0x000e620000000a00 */
[----:B------:R-:W-:-:S03]  /*0500*/  HFMA2 R2, R4.H0_H0, R17.H0_H0, R2.H0_H0 ;  /* 0x2000001104027231 */ /* 0x000fc60000040802 */
[----:B------:R-:W1:Y:S01]  /*0510*/  LDS.U16 R29, [R15+0x640] ;  /* 0x000640000f1d7984 */ /* 0x000e620000000400 */
[----:B------:R-:W-:-:S03]  /*0520*/  HFMA2 R2, R4.H1_H1, R21.H0_H0, R2.H0_H0 ;  /* 0x2000001504027231 */ /* 0x000fc60000040c02 */
[----:B------:R-:W1:Y:S01]  /*0530*/  LDS.U16 R16, [R15+0x680] ;  /* 0x000680000f107984 */ /* 0x000e620000000400 */
[----:B0-----:R-:W-:-:S03]  /*0540*/  HFMA2 R18, R5.H0_H0, R18.H0_H0, R2.H0_H0 ;  /* 0x2000001205127231 */ /* 0x001fc60000040802 */
[----:B------:R-:W0:Y:S01]  /*0550*/  LDS.U16 R4, [R15+0x6c0] ;  /* 0x0006c0000f047984 */ /* 0x000e220000000400 */
[----:B--2---:R-:W-:-:S03]  /*0560*/  HFMA2 R14, R5.H1_H1, R14.H0_H0, R18.H0_H0 ;  /* 0x2000000e050e7231 */ /* 0x004fc60000040c12 */
[----:B------:R-:W-:Y:S04]  /*0570*/  LDS.U16 R17, [R15+0x700] ;  /* 0x000700000f117984 */ /* 0x000fe80000000400 */
[----:B------:R-:W2:Y:S01]  /*0580*/  LDS.64 R2, [R12+0x38] ;  /* 0x000038000c027984 */ /* 0x000ea20000000a00 */
[----:B---3--:R-:W-:-:S03]  /*0590*/  HFMA2 R23, R8.H0_H0, R23.H0_H0, R14.H0_H0 ;  /* 0x2000001708177231 */ /* 0x008fc6000004080e */
[----:B------:R-:W3:Y:S01]  /*05a0*/  LDS.U16 R5, [R15+0x740] ;  /* 0x000740000f057984 */ /* 0x000ee20000000400 */
[----:B----4-:R-:W-:-:S03]  /*05b0*/  HFMA2 R23, R8.H1_H1, R27.H0_H0, R23.H0_H0 ;  /* 0x2000001b08177231 */ /* 0x010fc60000040c17 */
[----:B------:R-:W4:Y:S01]  /*05c0*/  LDS.U16 R14, [R15+0x780] ;  /* 0x000780000f0e7984 */ /* 0x000f220000000400 */
[----:B-----5:R-:W-:-:S03]  /*05d0*/  HFMA2 R19, R9.H0_H0, R19.H0_H0, R23.H0_H0 ;  /* 0x2000001309137231 */ /* 0x020fc60000040817 */
[----:B------:R-:W5:Y:S01]  /*05e0*/  LDS.U16 R18, [R15+0x7c0] ;  /* 0x0007c0000f127984 */ /* 0x000f620000000400 */
[----:B-1----:R-:W-:Y:S02]  /*05f0*/  HFMA2 R19, R9.H1_H1, R22.H0_H0, R19.H0_H0 ;  /* 0x2000001609137231 */ /* 0x002fe40000040c13 */
[----:B------:R-:W1:Y:S02]  /*0600*/  LDC.64 R8, c[0x0][0x398] ;  /* 0x0000e600ff087b82 */ /* 0x000e640000000a00 */
[C---:B------:R-:W-:Y:S02]  /*0610*/  HFMA2 R19, R6.reuse.H0_H0, R25.H0_H0, R19.H0_H0 ;  /* 0x2000001906137231 */ /* 0x040fe40000040813 */
[----:B------:R-:W-:Y:S02]  /*0620*/  IMAD R25, R0, UR4, R13 ;  /* 0x0000000400197c24 */ /* 0x000fe4000f8e020d */
[----:B------:R-:W-:-:S03]  /*0630*/  HFMA2 R19, R6.H1_H1, R29.H0_H0, R19.H0_H0 ;  /* 0x2000001d06137231 */ /* 0x000fc60000040c13 */
[----:B------:R-:W-:Y:S01]  /*0640*/  SHF.R.U32.HI R25, RZ, 0x5, R25 ;  /* 0x00000005ff197819 */ /* 0x000fe20000011619 */
[----:B------:R-:W-:-:S04]  /*0650*/  HFMA2 R16, R7.H0_H0, R16.H0_H0, R19.H0_H0 ;  /* 0x2000001007107231 */ /* 0x000fc80000040813 */
[----:B0-----:R-:W-:-:S04]  /*0660*/  HFMA2 R4, R7.H1_H1, R4.H0_H0, R16.H0_H0 ;  /* 0x2000000407047231 */ /* 0x001fc80000040c10 */
[----:B--2---:R-:W-:-:S04]  /*0670*/  HFMA2 R4, R2.H0_H0, R17.H0_H0, R4.H0_H0 ;  /* 0x2000001102047231 */ /* 0x004fc80000040804 */
[----:B---3--:R-:W-:Y:S01]  /*0680*/  HFMA2 R7, R2.H1_H1, R5.H0_H0, R4.H0_H0 ;  /* 0x2000000502077231 */ /* 0x008fe20000040c04 */
[----:B------:R-:W-:Y:S02]  /*0690*/  LEA R5, R11, R10, 0x9 ;  /* 0x0000000a0b057211 */ /* 0x000fe400078e48ff */
[----:B------:R-:W-:Y:S01]  /*06a0*/  CS2R R10, SRZ ;  /* 0x00000000000a7805 */ /* 0x000fe2000001ff00 */
[----:B----4-:R-:W-:-:S04]  /*06b0*/  HFMA2 R7, R3.H0_H0, R14.H0_H0, R7.H0_H0 ;  /* 0x2000000e03077231 */ /* 0x010fc80000040807 */
[----:B-----5:R-:W-:Y:S02]  /*06c0*/  HFMA2 R7, R3.H1_H1, R18.H0_H0, R7.H0_H0 ;  /* 0x2000001203077231 */ /* 0x020fe40000040c07 */
[----:B-1----:R-:W-:Y:S01]  /*06d0*/  IMAD.WIDE.U32 R2, R5, 0x2, R8 ;  /* 0x0000000205027825 */ /* 0x002fe200078e0008 */
[----:B------:R-:W-:Y:S02]  /*06e0*/  CS2R R4, SRZ ;  /* 0x0000000000047805 */ /* 0x000fe4000001ff00 */
[----:B------:R-:W-:Y:S02]  /*06f0*/  CS2R R8, SRZ ;  /* 0x0000000000087805 */ /* 0x000fe4000001ff00 */
[----:B------:R-:W-:Y:S01]  /*0700*/  PRMT R12, R7, 0x7610, R12 ;  /* 0x00007610070c7816 */ /* 0x000fe2000000000c */
[----:B------:R-:W-:Y:S01]  /*0710*/  BAR.SYNC.DEFER_BLOCKING 0x0 ;  /* 0x0000000000007b1d */ /* 0x000fe20000010000 */
[----:B------:R-:W-:-:S05]  /*0720*/  CS2R R6, SRZ ;  /* 0x0000000000067805 */ /* 0x000fca000001ff00 */
[----:B------:R0:W-:Y:S01]  /*0730*/  STG.E.U16 desc[UR8][R2.64], R12 ;  /* 0x0000000c02007986 */ /* 0x0001e2000c101508 */
[----:B------:R-:W-:Y:S05]  /*0740*/  BRA.U !UP0, `(.L_x_1) ;  /* 0x0000001108007547 */ /* 0x000fea000b800000 */
[----:B------:R-:W1:Y:S01]  /*0750*/  LDCU.64 UR4, c[0x0][0x3a0] ;  /* 0x00007400ff0477ac */ /* 0x000e620008000a00 */
[----:B0-----:R-:W-:Y:S01]  /*0760*/  IMAD.SHL.U32 R2, R24, 0x10, RZ ;  /* 0x0000001018027824 */ /* 0x001fe200078e00ff */
[----:B------:R-:W-:Y:S02]  /*0770*/  SHF.L.U32 R0, R25, 0x4, RZ ;  /* 0x0000000419007819 */ /* 0x000fe400000006ff */
[----:B------:R-:W-:Y:S01]  /*0780*/  CS2R R10, SRZ ;  /* 0x00000000000a7805 */ /* 0x000fe2000001ff00 */
[----:B------:R-:W-:Y:S01]  /*0790*/  UISETP.GE.U32.AND UP0, UPT, UR6, 0x31, UPT ;  /* 0x000000310600788c */ /* 0x000fe2000bf06070 */
[----:B------:R-:W-:Y:S02]  /*07a0*/  MOV R19, RZ ;  /* 0x000000ff00137202 */ /* 0x000fe40000000f00 */
[----:B------:R-:W-:Y:S02]  /*07b0*/  CS2R R8, SRZ ;  /* 0x0000000000087805 */ /* 0x000fe4000001ff00 */
[----:B------:R-:W-:-:S02]  /*07c0*/  CS2R R6, SRZ ;  /* 0x0000000000067805 */ /* 0x000fc4000001ff00 */
[----:B------:R-:W-:Y:S01]  /*07d0*/  CS2R R4, SRZ ;  /* 0x0000000000047805 */ /* 0x000fe2000001ff00 */
[----:B------:R-:W0:Y:S01]  /*07e0*/  LDCU.64 UR10, c[0x0][0x380] ;  /* 0x00007000ff0a77ac */ /* 0x000e220008000a00 */
[----:B-1----:R-:W-:Y:S01]  /*07f0*/  IMAD.U32 R13, RZ, RZ, UR4 ;  /* 0x00000004ff0d7e24 */ /* 0x002fe2000f8e00ff */
[----:B------:R-:W-:Y:S01]  /*0800*/  ISETP.GE.AND P0, PT, R2, UR5, PT ;  /* 0x0000000502007c0c */ /* 0x000fe2000bf06270 */
[----:B------:R-:W-:-:S03]  /*0810*/  UIADD3 UR4, UPT, UPT, UR6, -0x1, URZ ;  /* 0xffffffff06047890 */ /* 0x000fc6000fffe0ff */
[----:B------:R-:W-:Y:S01]  /*0820*/  ISETP.LT.AND P0, PT, R0, R13, !P0 ;  /* 0x0000000d0000720c */ /* 0x000fe20004701270 */
[----:B------:R-:W-:Y:S01]  /*0830*/  IMAD R0, R2, UR6, RZ ;  /* 0x0000000602007c24 */ /* 0x000fe2000f8e02ff */
[----:B------:R-:W-:Y:S01]  /*0840*/  ULEA.HI UR4, UR4, 0x1, URZ, 0x1c ;  /* 0x0000000104047891 */ /* 0x000fe2000f8fe0ff */
[----:B------:R-:W-:Y:S11]  /*0850*/  BRA.U !UP0, `(.L_x_2) ;  /* 0x0000000908cc7547 */ /* 0x000ff6000b800000 */
[----:B------:R-:W-:Y:S01]  /*0860*/  ULOP3.LUT UR4, UR4, 0x1ffffffc, URZ, 0xc0, !UPT ;  /* 0x1ffffffc04047892 */ /* 0x000fe2000f8ec0ff */
[----:B------:R-:W-:Y:S01]  /*0870*/  BSSY.RECONVERGENT B0, `(.L_x_2) ;  /* 0x00000b1000007945 */ /* 0x000fe20003800200 */
[C---:B------:R-:W-:Y:S01]  /*0880*/  IMAD R18, R13.reuse, 0x30, RZ ;  /* 0x000000300d127824 */ /* 0x040fe200078e02ff */
[C---:B------:R-:W-:Y:S01]  /*0890*/  SHF.L.U32 R3, R13.reuse, 0x4, RZ ;  /* 0x000000040d037819 */ /* 0x040fe200000006ff */
[----:B------:R-:W-:Y:S01]  /*08a0*/  UIADD3 UR4, UPT, UPT, -UR4, URZ, URZ ;  /* 0x000000ff04047290 */ /* 0x000fe2000fffe1ff */
[----:B------:R-:W-:Y:S01]  /*08b0*/  IMAD.SHL.U32 R2, R13, 0x20, RZ ;  /* 0x000000200d027824 */ /* 0x000fe200078e00ff */
[----:B------:R-:W-:Y:S01]  /*08c0*/  MOV R19, RZ ;  /* 0x000000ff00137202 */ /* 0x000fe20000000f00 */
[----:B------:R-:W-:Y:S01]  /*08d0*/  IMAD.MOV.U32 R16, RZ, RZ, RZ ;  /* 0x000000ffff107224 */ /* 0x000fe200078e00ff */
[----:B------:R-:W1:Y:S01]  /*08e0*/  LDCU UR12, c[0x0][0x3a0] ;  /* 0x00007400ff0c77ac */ /* 0x000e620008000800 */
[----:B------:R-:W-:Y:S01]  /*08f0*/  IMAD.MOV.U32 R11, RZ, RZ, RZ ;  /* 0x000000ffff0b7224 */ /* 0x000fe200078e00ff */
[----:B------:R-:W-:Y:S01]  /*0900*/  MOV R17, UR4 ;  /* 0x0000000400117c02 */ /* 0x000fe20008000f00 */
[----:B------:R-:W2:Y:S06]  /*0910*/  LDCU.64 UR6, c[0x0][0x380] ;  /* 0x00007000ff0677ac */ /* 0x000eac0008000a00 */
.L_x_7:
[----:B------:R-:W-:Y:S05]  /*0920*/  @!P0 BRA `(.L_x_3) ;  /* 0x00000000009c8947 */ /* 0x000fea0003800000 */
[----:B------:R-:W3:Y:S01]  /*0930*/  S2R R22, SR_LANEID ;  /* 0x0000000000167919 */ /* 0x000ee20000000000 */
[----:B------:R-:W4:Y:S01]  /*0940*/  LDC R27, c[0x0][0x3a0] ;  /* 0x0000e800ff1b7b82 */ /* 0x000f220000000800 */
[----:B------:R-:W-:Y:S01]  /*0950*/  IMAD.SHL.U32 R13, R25, 0x10, RZ ;  /* 0x00000010190d7824 */ /* 0x000fe200078e00ff */
[----:B------:R-:W-:-:S04]  /*0960*/  MOV R23, RZ ;  /* 0x000000ff00177202 */ /* 0x000fc80000000f00 */
[----:B------:R-:W-:Y:S02]  /*0970*/  IADD3 R20, P1, PT, R13, R16, RZ ;  /* 0x000000100d147210 */ /* 0x000fe40007f3e0ff */
[----:B------:R-:W5:Y:S02]  /*0980*/  LDC R21, c[0x0][0x3a8] ;  /* 0x0000ea00ff157b82 */ /* 0x000f640000000800 */
[----:B------:R-:W-:Y:S02]  /*0990*/  LEA.HI.X.SX32 R13, R16, RZ, 0x1, P1 ;  /* 0x000000ff100d7211 */ /* 0x000fe400008f0eff */
[----:B--2---:R-:W-:-:S04]  /*09a0*/  LEA R15, P1, R20, UR6, 0x1 ;  /* 0x00000006140f7c11 */ /* 0x004fc8000f8208ff */
[----:B------:R-:W-:Y:S02]  /*09b0*/  LEA.HI.X R20, R20, UR7, R13, 0x1, P1 ;  /* 0x0000000714147c11 */ /* 0x000fe400088f0c0d */
[----:B----4-:R-:W-:Y:S02]  /*09c0*/  SHF.R.U32.HI R12, RZ, 0x1, R27 ;  /* 0x00000001ff0c7819 */ /* 0x010fe4000001161b */
[----:B---3--:R-:W-:Y:S02]  /*09d0*/  SHF.R.U32.HI R29, RZ, 0x2, R22 ;  /* 0x00000002ff1d7819 */ /* 0x008fe40000011616 */
[----:B------:R-:W-:-:S05]  /*09e0*/  LOP3.LUT R22, R22, 0x3, RZ, 0xc0, !PT ;  /* 0x0000000316167812 */ /* 0x000fca00078ec0ff */
[----:B------:R-:W-:-:S03]  /*09f0*/  IMAD.WIDE.U32 R12, R29, R12, R22 ;  /* 0x0000000c1d0c7225 */ /* 0x000fc600078e0016 */
[----:B------:R-:W-:-:S04]  /*0a00*/  LEA R14, P1, R12, R15, 0x2 ;  /* 0x0000000f0c0e7211 */ /* 0x000fc800078210ff */
[----:B------:R-:W-:Y:S02]  /*0a10*/  LEA.HI.X R15, R12, R20, R13, 0x2, P1 ;  /* 0x000000140c0f7211 */ /* 0x000fe400008f140d */
[----:B-----5:R-:W-:Y:S01]  /*0a20*/  SHF.R.U32.HI R12, RZ, 0x1, R21 ;  /* 0x00000001ff0c7819 */ /* 0x020fe20000011615 */
[----:B------:R-:W-:-:S04]  /*0a30*/  IMAD.WIDE.U32 R26, R27, 0x10, R14 ;  /* 0x000000101b1a7825 */ /* 0x000fc800078e000e */
[----:B------:R-:W-:Y:S02]  /*0a40*/  IMAD.WIDE.U32 R12, R29, R12, R22 ;  /* 0x0000000c1d0c7225 */ /* 0x000fe400078e0016 */
[----:B------:R-:W2:Y:S02]  /*0a50*/  LDC.64 R22, c[0x0][0x388] ;  /* 0x0000e200ff167b82 */ /* 0x000ea40000000a00 */
[----:B--2---:R-:W-:-:S03]  /*0a60*/  IMAD.WIDE.U32 R22, R0, 0x2, R22 ;  /* 0x0000000200167825 */ /* 0x004fc600078e0016 */
[----:B------:R-:W-:-:S04]  /*0a70*/  LEA R28, P1, R12, R22, 0x2 ;  /* 0x000000160c1c7211 */ /* 0x000fc800078210ff */
[----:B------:R-:W-:Y:S02]  /*0a80*/  LEA.HI.X R29, R12, R23, R13, 0x2, P1 ;  /* 0x000000170c1d7211 */ /* 0x000fe400008f140d */
[----:B------:R-:W2:Y:S04]  /*0a90*/  LDG.E R12, desc[UR8][R14.64] ;  /* 0x000000080e0c7981 */ /* 0x000ea8000c1e1900 */
[----:B------:R-:W3:Y:S04]  /*0aa0*/  LDG.E R13, desc[UR8][R14.64+0x10] ;  /* 0x000010080e0d7981 */ /* 0x000ee8000c1e1900 */
[----:B------:R-:W4:Y:S04]  /*0ab0*/  LDG.E R20, desc[UR8][R28.64] ;  /* 0x000000081c147981 */ /* 0x000f28000c1e1900 */
[----:B------:R-:W5:Y:S04]  /*0ac0*/  LDG.E R14, desc[UR8][R26.64] ;  /* 0x000000081a0e7981 */ /* 0x000f68000c1e1900 */
[----:B------:R0:W4:Y:S02]  /*0ad0*/  LDG.E R15, desc[UR8][R26.64+0x10] ;  /* 0x000010081a0f7981 */ /* 0x000124000c1e1900 */
[----:B0-----:R-:W-:-:S02]  /*0ae0*/  IMAD.WIDE.U32 R26, R21, 0x10, R28 ;  /* 0x00000010151a7825 */ /* 0x001fc400078e001c */
[----:B------:R-:W4:Y:S04]  /*0af0*/  LDG.E R21, desc[UR8][R28.64+0x10] ;  /* 0x000010081c157981 */ /* 0x000f28000c1e1900 */
[----:B------:R-:W4:Y:S04]  /*0b00*/  LDG.E R22, desc[UR8][R26.64] ;  /* 0x000000081a167981 */ /* 0x000f28000c1e1900 */
[----:B------:R-:W4:Y:S01]  /*0b10*/  LDG.E R23, desc[UR8][R26.64+0x10] ;  /* 0x000010081a177981 */ /* 0x000f22000c1e1900 */
[----:B------:R-:W-:Y:S05]  /*0b20*/  WARPSYNC.ALL ;  /* 0x0000000000007948 */ /* 0x000fea0003800000 */
[----:B--2---:R-:W-:Y:S04]  /*0b30*/  MOVM.16.MT88 R12, R12 ;  /* 0x000000000c0c723a */ /* 0x004fe80000000000 */
[----:B---3--:R-:W-:Y:S04]  /*0b40*/  MOVM.16.MT88 R13, R13 ;  /* 0x000000000d0d723a */ /* 0x008fe80000000000 */
[----:B-----5:R-:W-:Y:S04]  /*0b50*/  MOVM.16.MT88 R14, R14 ;  /* 0x000000000e0e723a */ /* 0x020fe80000000000 */
[----:B----4-:R-:W0:Y:S02]  /*0b60*/  MOVM.16.MT88 R15, R15 ;  /* 0x000000000f0f723a */ /* 0x010e240000000000 */
[C---:B0-----:R-:W-:Y:S08]  /*0b70*/  HMMA.16816.F32 R4, R12.reuse, R20, R4 ;  /* 0x000000140c04723c */ /* 0x041ff00000001804 */
[----:B------:R-:W-:-:S15]  /*0b80*/  HMMA.16816.F32 R8, R12, R22, R8 ;  /* 0x000000160c08723c */ /* 0x000fde0000001808 */
[----:B------:R-:W-:-:S05]  /*0b90*/  NOP ;  /* 0x0000000000007918 */ /* 0x000fca0000000000 */
.L_x_3:
[----:B------:R-:W3:Y:S02]  /*0ba0*/  LDC.64 R22, c[0x0][0x388] ;  /* 0x0000e200ff167b82 */ /* 0x000ee40000000a00 */
[----:B---3--:R-:W-:Y:S01]  /*0bb0*/  IMAD.WIDE.U32 R22, R0, 0x2, R22 ;  /* 0x0000000200167825 */ /* 0x008fe200078e0016 */
[----:B------:R-:W-:Y:S06]  /*0bc0*/  @!P0 BRA `(.L_x_4) ;  /* 0x0000000000948947 */ /* 0x000fec0003800000 */
[----:B------:R-:W3:Y:S01]  /*0bd0*/  S2R R20, SR_LANEID ;  /* 0x0000000000147919 */ /* 0x000ee20000000000 */
[----:B------:R-:W4:Y:S01]  /*0be0*/  LDC R29, c[0x0][0x3a0] ;  /* 0x0000e800ff1d7b82 */ /* 0x000f220000000800 */
[----:B------:R-:W-:Y:S01]  /*0bf0*/  IMAD.SHL.U32 R12, R25, 0x10, RZ ;  /* 0x00000010190c7824 */ /* 0x000fe200078e00ff */
[----:B------:R-:W-:-:S04]  /*0c00*/  MOV R21, RZ ;  /* 0x000000ff00157202 */ /* 0x000fc80000000f00 */
[----:B------:R-:W-:-:S04]  /*0c10*/  IADD3 R27, P1, PT, R12, R3, RZ ;  /* 0x000000030c1b7210 */ /* 0x000fc80007f3e0ff */
        /* <DEDUP_REMOVED lines=9> */
[----:B------:R-:W2:Y:S01]  /*0cb0*/  LDC R27, c[0x0][0x3a8] ;  /* 0x0000ea00ff1b7b82 */ /* 0x000ea20000000800 */
[----:B------:R-:W-:Y:S02]  /*0cc0*/  IMAD.WIDE.U32 R28, R29, 0x10, R14 ;  /* 0x000000101d1c7825 */ /* 0x000fe400078e000e */
[----:B------:R-:W3:Y:S01]  /*0cd0*/  LDG.E R12, desc[UR8][R14.64] ;  /* 0x000000080e0c7981 */ /* 0x000ee2000c1e1900 */
[----:B--2---:R-:W-:-:S05]  /*0ce0*/  SHF.R.U32.HI R13, RZ, 0x1, R27 ;  /* 0x00000001ff0d7819 */ /* 0x004fca000001161b */
[----:B------:R-:W-:Y:S02]  /*0cf0*/  IMAD.WIDE.U32 R20, R26, R13, R20 ;  /* 0x0000000d1a147225 */ /* 0x000fe400078e0014 */
[----:B------:R-:W2:Y:S04]  /*0d00*/  LDG.E R13, desc[UR8][R14.64+0x10] ;  /* 0x000010080e0d7981 */ /* 0x000ea8000c1e1900 */
[----:B------:R-:W4:Y:S04]  /*0d10*/  LDG.E R14, desc[UR8][R28.64] ;  /* 0x000000081c0e7981 */ /* 0x000f28000c1e1900 */
[----:B------:R5:W4:Y:S02]  /*0d20*/  LDG.E R15, desc[UR8][R28.64+0x10] ;  /* 0x000010081c0f7981 */ /* 0x000b24000c1e1900 */
[----:B-----5:R-:W-:-:S04]  /*0d30*/  LEA R28, P1, R20, R22, 0x2 ;  /* 0x00000016141c7211 */ /* 0x020fc800078210ff */
[----:B------:R-:W-:-:S05]  /*0d40*/  LEA.HI.X R29, R20, R23, R21, 0x2, P1 ;  /* 0x00000017141d7211 */ /* 0x000fca00008f1415 */
[----:B------:R-:W5:Y:S04]  /*0d50*/  LDG.E R20, desc[UR8][R28.64+0x20] ;  /* 0x000020081c147981 */ /* 0x000f68000c1e1900 */
[----:B------:R-:W5:Y:S01]  /*0d60*/  LDG.E R21, desc[UR8][R28.64+0x30] ;  /* 0x000030081c157981 */ /* 0x000f62000c1e1900 */
[----:B------:R-:W-:Y:S05]  /*0d70*/  WARPSYNC.ALL ;  /* 0x0000000000007948 */ /* 0x000fea0003800000 */
[----:B------:R-:W-:Y:S01]  /*0d80*/  IMAD.WIDE.U32 R26, R27, 0x10, R28 ;  /* 0x000000101b1a7825 */ /* 0x000fe200078e001c */
[----:B---3--:R-:W-:Y:S04]  /*0d90*/  MOVM.16.MT88 R12, R12 ;  /* 0x000000000c0c723a */ /* 0x008fe80000000000 */
[----:B--2---:R-:W-:Y:S04]  /*0da0*/  MOVM.16.MT88 R13, R13 ;  /* 0x000000000d0d723a */ /* 0x004fe80000000000 */
[----:B----4-:R-:W-:Y:S04]  /*0db0*/  MOVM.16.MT88 R14, R14 ;  /* 0x000000000e0e723a */ /* 0x010fe80000000000 */
[----:B------:R-:W5:Y:S02]  /*0dc0*/  MOVM.16.MT88 R15, R15 ;  /* 0x000000000f0f723a */ /* 0x000f640000000000 */
[C---:B-----5:R-:W-:Y:S02]  /*0dd0*/  HMMA.16816.F32 R4, R12.reuse, R20, R4 ;  /* 0x000000140c04723c */ /* 0x060fe40000001804 */
[----:B------:R-:W2:Y:S04]  /*0de0*/  LDG.E R20, desc[UR8][R26.64+0x20] ;  /* 0x000020081a147981 */ /* 0x000ea8000c1e1900 */
[----:B------:R-:W2:Y:S02]  /*0df0*/  LDG.E R21, desc[UR8][R26.64+0x30] ;  /* 0x000030081a157981 */ /* 0x000ea4000c1e1900 */
[----:B--2---:R-:W-:-:S15]  /*0e00*/  HMMA.16816.F32 R8, R12, R20, R8 ;  /* 0x000000140c08723c */ /* 0x004fde0000001808 */
[----:B------:R-:W-:-:S05]  /*0e10*/  NOP ;  /* 0x0000000000007918 */ /* 0x000fca0000000000 */
.L_x_4:
[----:B------:R-:W-:Y:S05]  /*0e20*/  @!P0 BRA `(.L_x_5) ;  /* 0x0000000000948947 */ /* 0x000fea0003800000 */
        /* <DEDUP_REMOVED lines=37> */
.L_x_5:
[----:B------:R-:W-:Y:S05]  /*1080*/  @!P0 BRA `(.L_x_6) ;  /* 0x0000000000948947 */ /* 0x000fea0003800000 */
[----:B------:R-:W3:Y:S01]  /*1090*/  S2R R20, SR_LANEID ;  /* 0x0000000000147919 */ /* 0x000ee20000000000 */
[----:B------:R-:W4:Y:S01]  /*10a0*/  LDC R29, c[0x0][0x3a0] ;  /* 0x0000e800ff1d7b82 */ /* 0x000f220000000800 */
[----:B------:R-:W-:-:S07]  /*10b0*/  IMAD.MOV.U32 R21, RZ, RZ, RZ ;  /* 0x000000ffff157224 */ /* 0x000fce00078e00ff */
[----:B------:R-:W5:Y:S01]  /*10c0*/  LDC R15, c[0x0][0x3a8] ;  /* 0x0000ea00ff0f7b82 */ /* 0x000f620000000800 */
[----:B----4-:R-:W-:Y:S02]  /*10d0*/  SHF.R.U32.HI R12, RZ, 0x1, R29 ;  /* 0x00000001ff0c7819 */ /* 0x010fe4000001161d */
[----:B---3--:R-:W-:Y:S02]  /*10e0*/  SHF.R.U32.HI R27, RZ, 0x2, R20 ;  /* 0x00000002ff1b7819 */ /* 0x008fe40000011614 */
[----:B------:R-:W-:Y:S02]  /*10f0*/  LOP3.LUT R20, R20, 0x3, RZ, 0xc0, !PT ;  /* 0x0000000314147812 */ /* 0x000fe400078ec0ff */
[----:B-----5:R-:W-:-:S03]  /*1100*/  SHF.R.U32.HI R14, RZ, 0x1, R15 ;  /* 0x00000001ff0e7819 */ /* 0x020fc6000001160f */
[----:B------:R-:W-:-:S04]  /*1110*/  IMAD.WIDE.U32 R12, R27, R12, R20 ;  /* 0x0000000c1b0c7225 */ /* 0x000fc800078e0014 */
[----:B------:R-:W-:-:S03]  /*1120*/  IMAD.WIDE.U32 R20, R27, R14, R20 ;  /* 0x0000000e1b147225 */ /* 0x000fc600078e0014 */
[----:B------:R-:W-:-:S04]  /*1130*/  LEA R22, P1, R20, R22, 0x2 ;  /* 0x0000001614167211 */ /* 0x000fc800078210ff */
[----:B------:R-:W-:Y:S02]  /*1140*/  LEA.HI.X R23, R20, R23, R21, 0x2, P1 ;  /* 0x0000001714177211 */ /* 0x000fe400008f1415 */
[----:B------:R-:W-:-:S03]  /*1150*/  SHF.L.U32 R21, R25, 0x4, RZ ;  /* 0x0000000419157819 */ /* 0x000fc600000006ff */
[----:B------:R-:W3:Y:S01]  /*1160*/  LDG.E R20, desc[UR8][R22.64+0x60] ;  /* 0x0000600816147981 */ /* 0x000ee2000c1e1900 */
[----:B------:R-:W-:-:S04]  /*1170*/  IADD3 R21, P1, PT, R21, R18, RZ ;  /* 0x0000001215157210 */ /* 0x000fc80007f3e0ff */
[----:B------:R-:W-:Y:S02]  /*1180*/  LEA.HI.X.SX32 R14, R18, RZ, 0x1, P1 ;  /* 0x000000ff120e7211 */ /* 0x000fe400008f0eff */
[----:B--2---:R-:W-:-:S04]  /*1190*/  LEA R27, P1, R21, UR6, 0x1 ;  /* 0x00000006151b7c11 */ /* 0x004fc8000f8208ff */
[----:B------:R-:W-:Y:S02]  /*11a0*/  LEA.HI.X R21, R21, UR7, R14, 0x1, P1 ;  /* 0x0000000715157c11 */ /* 0x000fe400088f0c0e */
[----:B------:R-:W-:-:S04]  /*11b0*/  LEA R26, P1, R12, R27, 0x2 ;  /* 0x0000001b0c1a7211 */ /* 0x000fc800078210ff */
[----:B------:R-:W-:Y:S02]  /*11c0*/  LEA.HI.X R27, R12, R21, R13, 0x2, P1 ;  /* 0x000000150c1b7211 */ /* 0x000fe400008f140d */
[----:B------:R-:W3:Y:S01]  /*11d0*/  LDG.E R21, desc[UR8][R22.64+0x70] ;  /* 0x0000700816157981 */ /* 0x000ee2000c1e1900 */
[----:B------:R-:W-:-:S03]  /*11e0*/  IMAD.WIDE.U32 R28, R29, 0x10, R26 ;  /* 0x000000101d1c7825 */ /* 0x000fc600078e001a */
[----:B------:R-:W2:Y:S04]  /*11f0*/  LDG.E R12, desc[UR8][R26.64] ;  /* 0x000000081a0c7981 */ /* 0x000ea8000c1e1900 */
[----:B------:R4:W5:Y:S04]  /*1200*/  LDG.E R13, desc[UR8][R26.64+0x10] ;  /* 0x000010081a0d7981 */ /* 0x000968000c1e1900 */
[----:B------:R-:W3:Y:S01]  /*1210*/  LDG.E R14, desc[UR8][R28.64] ;  /* 0x000000081c0e7981 */ /* 0x000ee2000c1e1900 */
[----:B----4-:R-:W-:-:S03]  /*1220*/  IMAD.WIDE.U32 R26, R15, 0x10, R22 ;  /* 0x000000100f1a7825 */ /* 0x010fc600078e0016 */
[----:B------:R-:W4:Y:S04]  /*1230*/  LDG.E R15, desc[UR8][R28.64+0x10] ;  /* 0x000010081c0f7981 */ /* 0x000f28000c1e1900 */
[----:B------:R-:W4:Y:S04]  /*1240*/  LDG.E R22, desc[UR8][R26.64+0x60] ;  /* 0x000060081a167981 */ /* 0x000f28000c1e1900 */
[----:B------:R-:W4:Y:S01]  /*1250*/  LDG.E R23, desc[UR8][R26.64+0x70] ;  /* 0x000070081a177981 */ /* 0x000f22000c1e1900 */
[----:B------:R-:W-:Y:S05]  /*1260*/  WARPSYNC.ALL ;  /* 0x0000000000007948 */ /* 0x000fea0003800000 */
[----:B--2---:R-:W-:Y:S04]  /*1270*/  MOVM.16.MT88 R12, R12 ;  /* 0x000000000c0c723a */ /* 0x004fe80000000000 */
[----:B-----5:R-:W-:Y:S04]  /*1280*/  MOVM.16.MT88 R13, R13 ;  /* 0x000000000d0d723a */ /* 0x020fe80000000000 */
[----:B---3--:R-:W-:Y:S04]  /*1290*/  MOVM.16.MT88 R14, R14 ;  /* 0x000000000e0e723a */ /* 0x008fe80000000000 */
[----:B----4-:R-:W2:Y:S02]  /*12a0*/  MOVM.16.MT88 R15, R15 ;  /* 0x000000000f0f723a */ /* 0x010ea40000000000 */
[C---:B--2---:R-:W-:Y:S08]  /*12b0*/  HMMA.16816.F32 R4, R12.reuse, R20, R4 ;  /* 0x000000140c04723c */ /* 0x044ff00000001804 */
[----:B------:R-:W-:-:S15]  /*12c0*/  HMMA.16816.F32 R8, R12, R22, R8 ;  /* 0x000000160c08723c */ /* 0x000fde0000001808 */
[----:B------:R-:W-:-:S05]  /*12d0*/  NOP ;  /* 0x0000000000007918 */ /* 0x000fca0000000000 */
.L_x_6:
[----:B------:R-:W-:Y:S01]  /*12e0*/  VIADD R17, R17, 0x4 ;  /* 0x0000000411117836 */ /* 0x000fe20000000000 */
[----:B-1----:R-:W-:Y:S01]  /*12f0*/  MOV R13, UR12 ;  /* 0x0000000c000d7c02 */ /* 0x002fe20008000f00 */
[----:B------:R-:W-:Y:S01]  /*1300*/  VIADD R19, R19, 0x40 ;  /* 0x0000004013137836 */ /* 0x000fe20000000000 */
[----:B------:R-:W-:Y:S02]  /*1310*/  IADD3 R0, PT, PT, R0, 0x40, RZ ;  /* 0x0000004000007810 */ /* 0x000fe40007ffe0ff */
[----:B------:R-:W-:Y:S01]  /*1320*/  ISETP.NE.AND P1, PT, R17, RZ, PT ;  /* 0x000000ff1100720c */ /* 0x000fe20003f25270 */
[C---:B------:R-:W-:Y:S01]  /*1330*/  IMAD R18, R13.reuse, 0x40, R18 ;  /* 0x000000400d127824 */ /* 0x040fe200078e0212 */
[C---:B------:R-:W-:Y:S01]  /*1340*/  LEA R2, R13.reuse, R2, 0x6 ;  /* 0x000000020d027211 */ /* 0x040fe200078e30ff */
[C---:B------:R-:W-:Y:S01]  /*1350*/  IMAD R3, R13.reuse, 0x40, R3 ;  /* 0x000000400d037824 */ /* 0x040fe200078e0203 */
[----:B------:R-:W-:-:S09]  /*1360*/  LEA R16, R13, R16, 0x6 ;  /* 0x000000100d107211 */ /* 0x000fd200078e30ff */
[----:B------:R-:W-:Y:S05]  /*1370*/  @P1 BRA `(.L_x_7) ;  /* 0xfffffff400681947 */ /* 0x000fea000383ffff */
[----:B0-2---:R-:W-:Y:S05]  /*1380*/  BSYNC.RECONVERGENT B0 ;  /* 0x0000000000007941 */ /* 0x005fea0003800200 */
.L_x_2:
[----:B------:R-:W1:Y:S01]  /*1390*/  LDCU UR5, c[0x0][0x3a8] ;  /* 0x00007500ff0577ac */ /* 0x000e620008000800 */
[----:B------:R-:W-:Y:S01]  /*13a0*/  BSSY.RECONVERGENT B0, `(.L_x_1) ;  /* 0x000003a000007945 */ /* 0x000fe20003800200 */
[----:B-1----:R-:W-:-:S04]  /*13b0*/  UIADD3 UR4, UPT, UPT, UR5, -0x1, URZ ;  /* 0xffffffff05047890 */ /* 0x002fc8000fffe0ff */
[----:B------:R-:W-:-:S04]  /*13c0*/  ULEA.HI UR4, UR4, 0x1, URZ, 0x1c ;  /* 0x0000000104047891 */ /* 0x000fc8000f8fe0ff */
[----:B------:R-:W-:-:S04]  /*13d0*/  ULOP3.LUT UR4, UR4, 0x3, URZ, 0xc0, !UPT ;  /* 0x0000000304047892 */ /* 0x000fc8000f8ec0ff */
[----:B------:R-:W-:-:S09]  /*13e0*/  UISETP.NE.AND UP0, UPT, UR4, URZ, UPT ;  /* 0x000000ff0400728c */ /* 0x000fd2000bf05270 */
[----:B------:R-:W-:Y:S05]  /*13f0*/  BRA.U !UP0, `(.L_x_8) ;  /* 0x0000000108d07547 */ /* 0x000fea000b800000 */
[----:B------:R-:W-:Y:S01]  /*1400*/  IMAD.SHL.U32 R0, R24, 0x10, RZ ;  /* 0x0000001018007824 */ /* 0x000fe200078e00ff */
[----:B------:R-:W-:Y:S01]  /*1410*/  UIADD3 UR4, UPT, UPT, -UR4, URZ, URZ ;  /* 0x000000ff04047290 */ /* 0x000fe2000fffe1ff */
[----:B------:R-:W-:Y:S02]  /*1420*/  IMAD R2, R19, R13, RZ ;  /* 0x0000000d13027224 */ /* 0x000fe400078e02ff */
[----:B------:R-:W-:-:S03]  /*1430*/  IMAD R12, R0, UR5, RZ ;  /* 0x00000005000c7c24 */ /* 0x000fc6000f8e02ff */
[----:B------:R-:W-:Y:S01]  /*1440*/  MOV R0, UR4 ;  /* 0x0000000400007c02 */ /* 0x000fe20008000f00 */
[----:B------:R-:W-:-:S07]  /*1450*/  IMAD.IADD R19, R12, 0x1, R19 ;  /* 0x000000010c137824 */ /* 0x000fce00078e0213 */
.L_x_10:
[----:B------:R-:W-:Y:S05]  /*1460*/  @!P0 BRA `(.L_x_9) ;  /* 0x00000000009c8947 */ /* 0x000fea0003800000 */
[----:B------:R-:W1:Y:S01]  /*1470*/  S2R R16, SR_LANEID ;  /* 0x0000000000107919 */ /* 0x000e620000000000 */
[----:B------:R-:W2:Y:S01]  /*1480*/  LDC R29, c[0x0][0x3a0] ;  /* 0x0000e800ff1d7b82 */ /* 0x000ea20000000800 */
[----:B------:R-:W-:Y:S01]  /*1490*/  SHF.L.U32 R27, R25, 0x4, RZ ;  /* 0x00000004191b7819 */ /* 0x000fe200000006ff */
[----:B------:R-:W-:-:S03]  /*14a0*/  IMAD.MOV.U32 R17, RZ, RZ, RZ ;  /* 0x000000ffff117224 */ /* 0x000fc600078e00ff */
[----:B------:R-:W-:-:S03]  /*14b0*/  IADD3 R27, P1, PT, R27, R2, RZ ;  /* 0x000000021b1b7210 */ /* 0x000fc60007f3e0ff */
[----:B------:R-:W3:Y:S01]  /*14c0*/  LDC R23, c[0x0][0x3a8] ;  /* 0x0000ea00ff177b82 */ /* 0x000ee20000000800 */
[----:B------:R-:W-:Y:S02]  /*14d0*/  LEA.HI.X.SX32 R14, R2, RZ, 0x1, P1 ;  /* 0x000000ff020e7211 */ /* 0x000fe400008f0eff */
[----:B0-----:R-:W-:-:S04]  /*14e0*/  LEA R15, P1, R27, UR10, 0x1 ;  /* 0x0000000a1b0f7c11 */ /* 0x001fc8000f8208ff */
[----:B------:R-:W-:Y:S01]  /*14f0*/  LEA.HI.X R27, R27, UR11, R14, 0x1, P1 ;  /* 0x0000000b1b1b7c11 */ /* 0x000fe200088f0c0e */
[----:B------:R-:W0:Y:S01]  /*1500*/  LDC.64 R20, c[0x0][0x388] ;  /* 0x0000e200ff147b82 */ /* 0x000e220000000a00 */
[----:B--2---:R-:W-:Y:S02]  /*1510*/  SHF.R.U32.HI R12, RZ, 0x1, R29 ;  /* 0x00000001ff0c7819 */ /* 0x004fe4000001161d */
[----:B-1----:R-:W-:Y:S02]  /*1520*/  SHF.R.U32.HI R3, RZ, 0x2, R16 ;  /* 0x00000002ff037819 */ /* 0x002fe40000011610 */
[----:B------:R-:W-:-:S05]  /*1530*/  LOP3.LUT R16, R16, 0x3, RZ, 0xc0, !PT ;  /* 0x0000000310107812 */ /* 0x000fca00078ec0ff */
[----:B------:R-:W-:-:S03]  /*1540*/  IMAD.WIDE.U32 R12, R3, R12, R16 ;  /* 0x0000000c030c7225 */ /* 0x000fc600078e0010 */
[----:B------:R-:W-:-:S04]  /*1550*/  LEA R14, P1, R12, R15, 0x2 ;  /* 0x0000000f0c0e7211 */ /* 0x000fc800078210ff */
[----:B------:R-:W-:-:S03]  /*1560*/  LEA.HI.X R15, R12, R27, R13, 0x2, P1 ;  /* 0x0000001b0c0f7211 */ /* 0x000fc600008f140d */
[----:B------:R-:W-:Y:S02]  /*1570*/  IMAD.WIDE.U32 R28, R29, 0x10, R14 ;  /* 0x000000101d1c7825 */ /* 0x000fe400078e000e */
[----:B------:R-:W2:Y:S01]  /*1580*/  LDG.E R12, desc[UR8][R14.64] ;  /* 0x000000080e0c7981 */ /* 0x000ea2000c1e1900 */
[----:B---3--:R-:W-:-:S03]  /*1590*/  SHF.R.U32.HI R18, RZ, 0x1, R23 ;  /* 0x00000001ff127819 */ /* 0x008fc60000011617 */
[----:B------:R-:W3:Y:S01]  /*15a0*/  LDG.E R13, desc[UR8][R14.64+0x10] ;  /* 0x000010080e0d7981 */ /* 0x000ee2000c1e1900 */
[----:B0-----:R-:W-:-:S04]  /*15b0*/  IMAD.WIDE.U32 R20, R19, 0x2, R20 ;  /* 0x0000000213147825 */ /* 0x001fc800078e0014 */
[----:B------:R-:W-:Y:S01]  /*15c0*/  IMAD.WIDE.U32 R16, R3, R18, R16 ;  /* 0x0000001203107225 */ /* 0x000fe200078e0010 */
[----:B------:R-:W4:Y:S04]  /*15d0*/  LDG.E R14, desc[UR8][R28.64] ;  /* 0x000000081c0e7981 */ /* 0x000f28000c1e1900 */
[----:B------:R-:W5:Y:S01]  /*15e0*/  LDG.E R15, desc[UR8][R28.64+0x10] ;  /* 0x000010081c0f7981 */ /* 0x000f62000c1e1900 */
[----:B------:R-:W-:-:S04]  /*15f0*/  LEA R26, P1, R16, R20, 0x2 ;  /* 0x00000014101a7211 */ /* 0x000fc800078210ff */
[----:B------:R-:W-:-:S03]  /*1600*/  LEA.HI.X R27, R16, R21, R17, 0x2, P1 ;  /* 0x00000015101b7211 */ /* 0x000fc600008f1411 */
[----:B------:R-:W-:Y:S02]  /*1610*/  IMAD.WIDE.U32 R22, R23, 0x10, R26 ;  /* 0x0000001017167825 */ /* 0x000fe400078e001a */
[----:B------:R-:W5:Y:S04]  /*1620*/  LDG.E R16, desc[UR8][R26.64] ;  /* 0x000000081a107981 */ /* 0x000f68000c1e1900 */
[----:B------:R-:W5:Y:S04]  /*1630*/  LDG.E R17, desc[UR8][R26.64+0x10] ;  /* 0x000010081a117981 */ /* 0x000f68000c1e1900 */
[----:B------:R-:W5:Y:S04]  /*1640*/  LDG.E R20, desc[UR8][R22.64] ;  /* 0x0000000816147981 */ /* 0x000f68000c1e1900 */
[----:B------:R-:W5:Y:S01]  /*1650*/  LDG.E R21, desc[UR8][R22.64+0x10] ;  /* 0x0000100816157981 */ /* 0x000f62000c1e1900 */
[----:B------:R-:W-:Y:S05]  /*1660*/  WARPSYNC.ALL ;  /* 0x0000000000007948 */ /* 0x000fea0003800000 */
[----:B--2---:R-:W-:Y:S04]  /*1670*/  MOVM.16.MT88 R12, R12 ;  /* 0x000000000c0c723a */ /* 0x004fe80000000000 */
[----:B---3--:R-:W-:Y:S04]  /*1680*/  MOVM.16.MT88 R13, R13 ;  /* 0x000000000d0d723a */ /* 0x008fe80000000000 */
[----:B----4-:R-:W-:Y:S04]  /*1690*/  MOVM.16.MT88 R14, R14 ;  /* 0x000000000e0e723a */ /* 0x010fe80000000000 */
[----:B-----5:R-:W0:Y:S02]  /*16a0*/  MOVM.16.MT88 R15, R15 ;  /* 0x000000000f0f723a */ /* 0x020e240000000000 */
[C---:B0-----:R-:W-:Y:S08]  /*16b0*/  HMMA.16816.F32 R4, R12.reuse, R16, R4 ;  /* 0x000000100c04723c */ /* 0x041ff00000001804 */
[----:B------:R-:W-:-:S15]  /*16c0*/  HMMA.16816.F32 R8, R12, R20, R8 ;  /* 0x000000140c08723c */ /* 0x000fde0000001808 */
[----:B------:R-:W-:-:S05]  /*16d0*/  NOP ;  /* 0x0000000000007918 */ /* 0x000fca0000000000 */
.L_x_9:
[----:B------:R-:W1:Y:S01]  /*16e0*/  LDC R3, c[0x0][0x3a0] ;  /* 0x0000e800ff037b82 */ /* 0x000e620000000800 */
[----:B------:R-:W-:Y:S02]  /*16f0*/  IADD3 R0, PT, PT, R0, 0x1, RZ ;  /* 0x0000000100007810 */ /* 0x000fe40007ffe0ff */
[----:B------:R-:W-:Y:S02]  /*1700*/  IADD3 R19, PT, PT, R19, 0x10, RZ ;  /* 0x0000001013137810 */ /* 0x000fe40007ffe0ff */
[----:B------:R-:W-:Y:S01]  /*1710*/  ISETP.NE.AND P1, PT, R0, RZ, PT ;  /* 0x000000ff0000720c */ /* 0x000fe20003f25270 */
[----:B-1----:R-:W-:-:S12]  /*1720*/  IMAD R2, R3, 0x10, R2 ;  /* 0x0000001003027824 */ /* 0x002fd800078e0202 */
[----:B------:R-:W-:Y:S05]  /*1730*/  @P1 BRA `(.L_x_10) ;  /* 0xfffffffc00481947 */ /* 0x000fea000383ffff */
.L_x_8:
[----:B0-----:R-:W-:Y:S05]  /*1740*/  BSYNC.RECONVERGENT B0 ;  /* 0x0000000000007941 */ /* 0x001fea0003800200 */
.L_x_1:
[----:B------:R-:W1:Y:S01]  /*1750*/  LDC.64 R16, c[0x0][0x3a0] ;  /* 0x0000e800ff107b82 */ /* 0x000e620000000a00 */
[----:B------:R-:W-:Y:S01]  /*1760*/  IMAD.SHL.U32 R24, R24, 0x10, RZ ;  /* 0x0000001018187824 */ /* 0x000fe200078e00ff */
[----:B------:R-:W-:-:S04]  /*1770*/  SHF.L.U32 R25, R25, 0x4, RZ ;  /* 0x0000000419197819 */ /* 0x000fc800000006ff */
[----:B-1----:R-:W-:-:S04]  /*1780*/  ISETP.GE.AND P0, PT, R24, R17, PT ;  /* 0x000000111800720c */ /* 0x002fc80003f06270 */
[----:B------:R-:W-:-:S13]  /*1790*/  ISETP.GE.OR P0, PT, R25, R16, P0 ;  /* 0x000000101900720c */ /* 0x000fda0000706670 */
[----:B------:R-:W-:Y:S05]  /*17a0*/  @P0 EXIT ;  /* 0x000000000000094d */ /* 0x000fea0003800000 */
[----:B0-----:R-:W0:Y:S01]  /*17b0*/  S2R R2, SR_LANEID ;  /* 0x0000000000027919 */ /* 0x001e220000000000 */
[----:B------:R-:W1:Y:S01]  /*17c0*/  LDCU.64 UR4, c[0x0][0x390] ;  /* 0x00007200ff0477ac */ /* 0x000e620008000a00 */
[----:B------:R-:W-:Y:S02]  /*17d0*/  IMAD R24, R24, R16, RZ ;  /* 0x0000001018187224 */ /* 0x000fe400078e02ff */
[----:B------:R-:W-:-:S03]  /*17e0*/  IMAD.MOV.U32 R3, RZ, RZ, RZ ;  /* 0x000000ffff037224 */ /* 0x000fc600078e00ff */
[----:B------:R-:W-:-:S04]  /*17f0*/  IADD3 R17, P0, PT, R24, R25, RZ ;  /* 0x0000001918117210 */ /* 0x000fc80007f1e0ff */
[----:B------:R-:W-:Y:S02]  /*1800*/  IADD3.X R0, PT, PT, RZ, RZ, RZ, P0, !PT ;  /* 0x000000ffff007210 */ /* 0x000fe400007fe4ff */
[----:B-1----:R-:W-:-:S04]  /*1810*/  LEA R15, P0, R17, UR4, 0x2 ;  /* 0x00000004110f7c11 */ /* 0x002fc8000f8010ff */
[----:B------:R-:W-:Y:S01]  /*1820*/  LEA.HI.X R17, R17, UR5, R0, 0x2, P0 ;  /* 0x0000000511117c11 */ /* 0x000fe200080f1400 */
[----:B0-----:R-:W-:Y:S01]  /*1830*/  IMAD.SHL.U32 R13, R2, 0x2, RZ ;  /* 0x00000002020d7824 */ /* 0x001fe200078e00ff */
[----:B------:R-:W-:-:S04]  /*1840*/  SHF.R.U32.HI R2, RZ, 0x2, R2 ;  /* 0x00000002ff027819 */ /* 0x000fc80000011602 */
[----:B------:R-:W-:-:S05]  /*1850*/  LOP3.LUT R13, R13, 0x6, RZ, 0xe2, !PT ;  /* 0x000000060d0d7812 */ /* 0x000fca00078ee2ff */
[----:B------:R-:W-:-:S04]  /*1860*/  IMAD.WIDE.U32 R2, R13, R16, R2 ;  /* 0x000000100d027225 */ /* 0x000fc800078e0002 */
[----:B------:R-:W-:Y:S01]  /*1870*/  IMAD.WIDE.U32 R12, R16, 0x4, RZ ;  /* 0x00000004100c7825 */ /* 0x000fe200078e00ff */
[----:B------:R-:W-:-:S04]  /*1880*/  LEA R14, P0, R2, R15, 0x2 ;  /* 0x0000000f020e7211 */ /* 0x000fc800078010ff */
[----:B------:R-:W-:Y:S01]  /*1890*/  LEA.HI.X R15, R2, R17, R3, 0x2, P0 ;  /* 0x00000011020f7211 */ /* 0x000fe200000f1403 */
[----:B------:R-:W-:Y:S01]  /*18a0*/  IMAD.WIDE.U32 R18, R16, 0x20, R12 ;  /* 0x0000002010127825 */ /* 0x000fe200078e000c */
[----:B------:R-:W-:-:S03]  /*18b0*/  IADD3 R12, P0, PT, R12, R14, RZ ;  /* 0x0000000e0c0c7210 */ /* 0x000fc60007f1e0ff */
[----:B------:R-:W-:Y:S01]  /*18c0*/  IMAD.WIDE.U32 R16, R16, 0x20, R14 ;  /* 0x0000002010107825 */ /* 0x000fe200078e000e */
[----:B------:R-:W-:Y:S01]  /*18d0*/  IADD3 R2, P1, PT, R18, R14, RZ ;  /* 0x0000000e12027210 */ /* 0x000fe20007f3e0ff */
[----:B------:R-:W2:Y:S01]  /*18e0*/  LDG.E R21, desc[UR8][R14.64] ;  /* 0x000000080e157981 */ /* 0x000ea2000c1e1900 */
[----:B------:R-:W-:-:S03]  /*18f0*/  IADD3.X R13, PT, PT, R13, R15, RZ, P0, !PT ;  /* 0x0000000f0d0d7210 */ /* 0x000fc600007fe4ff */
[----:B------:R-:W-:Y:S01]  /*1900*/  IMAD.X R3, R19, 0x1, R15, P1 ;  /* 0x0000000113037824 */ /* 0x000fe200008e060f */
[----:B------:R-:W3:Y:S04]  /*1910*/  LDG.E R23, desc[UR8][R14.64+0x20] ;  /* 0x000020080e177981 */ /* 0x000ee8000c1e1900 */
[----:B------:R-:W4:Y:S04]  /*1920*/  LDG.E R22, desc[UR8][R12.64] ;  /* 0x000000080c167981 */ /* 0x000f28000c1e1900 */
[----:B------:R-:W5:Y:S04]  /*1930*/  LDG.E R24, desc[UR8][R12.64+0x20] ;  /* 0x000020080c187981 */ /* 0x000f68000c1e1900 */
[----:B------:R-:W5:Y:S04]  /*1940*/  LDG.E R20, desc[UR8][R16.64] ;  /* 0x0000000810147981 */ /* 0x000f68000c1e1900 */
[----:B------:R-:W5:Y:S04]  /*1950*/  LDG.E R0, desc[UR8][R2.64] ;  /* 0x0000000802007981 */ /* 0x000f68000c1e1900 */
[----:B------:R-:W5:Y:S04]  /*1960*/  LDG.E R19, desc[UR8][R16.64+0x20] ;  /* 0x0000200810137981 */ /* 0x000f68000c1e1900 */
[----:B------:R-:W5:Y:S01]  /*1970*/  LDG.E R18, desc[UR8][R2.64+0x20] ;  /* 0x0000200802127981 */ /* 0x000f62000c1e1900 */
[----:B------:R-:W-:Y:S05]  /*1980*/  WARPSYNC.ALL ;  /* 0x0000000000007948 */ /* 0x000fea0003800000 */
[----:B------:R-:W2:Y:S01]  /*1990*/  LDCU UR4, c[0x0][0x3b0] ;  /* 0x00007600ff0477ac */ /* 0x000ea20008000800 */
[----:B------:R-:W0:Y:S01]  /*19a0*/  LDCU UR5, c[0x0][0x3ac] ;  /* 0x00007580ff0577ac */ /* 0x000e220008000800 */
[----:B--2---:R-:W-:Y:S01]  /*19b0*/  FMUL R21, R21, UR4 ;  /* 0x0000000415157c20 */ /* 0x004fe20008400000 */
[----:B---3--:R-:W-:-:S03]  /*19c0*/  FMUL R23, R23, UR4 ;  /* 0x0000000417177c20 */ /* 0x008fc60008400000 */
[----:B0-----:R-:W-:Y:S01]  /*19d0*/  FFMA R21, R4, UR5, R21 ;  /* 0x0000000504157c23 */ /* 0x001fe20008000015 */
[----:B----4-:R-:W-:Y:S01]  /*19e0*/  FMUL R22, R22, UR4 ;  /* 0x0000000416167c20 */ /* 0x010fe20008400000 */
[----:B------:R-:W-:Y:S01]  /*19f0*/  FFMA R23, R6, UR5, R23 ;  /* 0x0000000506177c23 */ /* 0x000fe20008000017 */
[----:B-----5:R-:W-:Y:S02]  /*1a00*/  FMUL R24, R24, UR4 ;  /* 0x0000000418187c20 */ /* 0x020fe40008400000 */
[----:B------:R-:W-:Y:S01]  /*1a10*/  FFMA R5, R5, UR5, R22 ;  /* 0x0000000505057c23 */ /* 0x000fe20008000016 */
[----:B------:R-:W-:Y:S01]  /*1a20*/  FMUL R25, R20, UR4 ;  /* 0x0000000414197c20 */ /* 0x000fe20008400000 */
[----:B------:R-:W-:Y:S01]  /*1a30*/  FFMA R7, R7, UR5, R24 ;  /* 0x0000000507077c23 */ /* 0x000fe20008000018 */
[----:B------:R-:W-:Y:S02]  /*1a40*/  FMUL R0, R0, UR4 ;  /* 0x0000000400007c20 */ /* 0x000fe40008400000 */
[----:B------:R-:W-:Y:S01]  /*1a50*/  FFMA R25, R8, UR5, R25 ;  /* 0x0000000508197c23 */ /* 0x000fe20008000019 */
[----:B------:R-:W-:Y:S01]  /*1a60*/  FMUL R19, R19, UR4 ;  /* 0x0000000413137c20 */ /* 0x000fe20008400000 */
[----:B------:R-:W-:Y:S01]  /*1a70*/  FFMA R9, R9, UR5, R0 ;  /* 0x0000000509097c23 */ /* 0x000fe20008000000 */
[----:B------:R-:W-:Y:S01]  /*1a80*/  STG.E desc[UR8][R14.64], R21 ;  /* 0x000000150e007986 */ /* 0x000fe2000c101908 */
[----:B------:R-:W-:Y:S01]  /*1a90*/  FMUL R18, R18, UR4 ;  /* 0x0000000412127c20 */ /* 0x000fe20008400000 */
[----:B------:R-:W-:-:S02]  /*1aa0*/  FFMA R19, R10, UR5, R19 ;  /* 0x000000050a137c23 */ /* 0x000fc40008000013 */
[----:B------:R-:W-:Y:S01]  /*1ab0*/  STG.E desc[UR8][R12.64], R5 ;  /* 0x000000050c007986 */ /* 0x000fe2000c101908 */
[----:B------:R-:W-:-:S03]  /*1ac0*/  FFMA R11, R11, UR5, R18 ;  /* 0x000000050b0b7c23 */ /* 0x000fc60008000012 */
[----:B------:R-:W-:Y:S04]  /*1ad0*/  STG.E desc[UR8][R14.64+0x20], R23 ;  /* 0x000020170e007986 */ /* 0x000fe8000c101908 */
[----:B------:R-:W-:Y:S04]  /*1ae0*/  STG.E desc[UR8][R12.64+0x20], R7 ;  /* 0x000020070c007986 */ /* 0x000fe8000c101908 */
[----:B------:R-:W-:Y:S04]  /*1af0*/  STG.E desc[UR8][R16.64], R25 ;  /* 0x0000001910007986 */ /* 0x000fe8000c101908 */
[----:B------:R-:W-:Y:S04]  /*1b00*/  STG.E desc[UR8][R2.64], R9 ;  /* 0x0000000902007986 */ /* 0x000fe8000c101908 */
[----:B------:R-:W-:Y:S04]  /*1b10*/  STG.E desc[UR8][R16.64+0x20], R19 ;  /* 0x0000201310007986 */ /* 0x000fe8000c101908 */
[----:B------:R-:W-:Y:S01]  /*1b20*/  STG.E desc[UR8][R2.64+0x20], R11 ;  /* 0x0000200b02007986 */ /* 0x000fe2000c101908 */
[----:B------:R-:W-:Y:S05]  /*1b30*/  EXIT ;  /* 0x000000000000794d */ /* 0x000fea0003800000 */
.L_x_11:
        /* <DEDUP_REMOVED lines=12> */
.L_x_13:


//--------------------- .nv.shared.reserved.0     --------------------------
	.section	.nv.shared.reserved.0,"aw",@nobits
	.weak		__nv_reservedSMEM_offset_0_alias
	.size		__nv_reservedSMEM_offset_0_alias, 0, 64
	.other		__nv_reservedSMEM_offset_0_alias,@"STO_CUDA_RESERVED_SHARED STV_DEFAULT"
__nv_reservedSMEM_offset_0_alias:
	.zero		0
	.zero		64


//--------------------- .nv.shared._Z12wmma_exampleP6__halfS0_PfS0_iiiff --------------------------
	.section	.nv.shared._Z12wmma_exampleP6__halfS0_PfS0_iiiff,"aw",@nobits
	.sectionflags	@""
	.align	2
.nv.shared._Z12wmma_exampleP6__halfS0_PfS0_iiiff:
	.zero		5120


//--------------------- .nv.constant0._Z17convertFp32ToFp16P6__halfPfi --------------------------
	.section	.nv.constant0._Z17convertFp32ToFp16P6__halfPfi,"a",@progbits
	.sectionflags	@""
	.align	4
.nv.constant0._Z17convertFp32ToFp16P6__halfPfi:
	.zero		916


//--------------------- .nv.constant0._Z12wmma_exampleP6__halfS0_PfS0_iiiff --------------------------
	.section	.nv.constant0._Z12wmma_exampleP6__halfS0_PfS0_iiiff,"a",@progbits
	.sectionflags	@""
	.align	4
.nv.constant0._Z12wmma_exampleP6__halfS0_PfS0_iiiff:
	.zero		948


//--------------------- SYMBOLS --------------------------

	.type		.nv.reservedSmem.offset0,@object
	.size		.nv.reservedSmem.offset0,0x4
	.type		.nv.reservedSmem.cap,@object
	.size		.nv.reservedSmem.cap,0x4
